//
// Generated by NVIDIA NVVM Compiler
//
// Compiler Build ID: CL-36424714
// Cuda compilation tools, release 13.0, V13.0.88
// Based on NVVM 20.0.0
//

.version 9.0
.target sm_100
.address_size 64

	// .globl	_Z8colorSimILi441EEviPdS0_S0_S0_S0_S0_iPiid
// _ZZ8colorSimILi441EEviPdS0_S0_S0_S0_S0_iPiidE5g_sum has been demoted
// _ZZ8colorSimILi441EEviPdS0_S0_S0_S0_S0_iPiidE5g_tmp has been demoted
// _ZZ8colorSimILi441EEviPdS0_S0_S0_S0_S0_iPiidE7tmp_max has been demoted

.visible .entry _Z8colorSimILi441EEviPdS0_S0_S0_S0_S0_iPiid(
	.param .u32 _Z8colorSimILi441EEviPdS0_S0_S0_S0_S0_iPiid_param_0,
	.param .u64 .ptr .align 1 _Z8colorSimILi441EEviPdS0_S0_S0_S0_S0_iPiid_param_1,
	.param .u64 .ptr .align 1 _Z8colorSimILi441EEviPdS0_S0_S0_S0_S0_iPiid_param_2,
	.param .u64 .ptr .align 1 _Z8colorSimILi441EEviPdS0_S0_S0_S0_S0_iPiid_param_3,
	.param .u64 .ptr .align 1 _Z8colorSimILi441EEviPdS0_S0_S0_S0_S0_iPiid_param_4,
	.param .u64 .ptr .align 1 _Z8colorSimILi441EEviPdS0_S0_S0_S0_S0_iPiid_param_5,
	.param .u64 .ptr .align 1 _Z8colorSimILi441EEviPdS0_S0_S0_S0_S0_iPiid_param_6,
	.param .u32 _Z8colorSimILi441EEviPdS0_S0_S0_S0_S0_iPiid_param_7,
	.param .u64 .ptr .align 1 _Z8colorSimILi441EEviPdS0_S0_S0_S0_S0_iPiid_param_8,
	.param .u32 _Z8colorSimILi441EEviPdS0_S0_S0_S0_S0_iPiid_param_9,
	.param .f64 _Z8colorSimILi441EEviPdS0_S0_S0_S0_S0_iPiid_param_10
)
{
	.reg .pred 	%p<18>;
	.reg .b32 	%r<54>;
	.reg .b32 	%f<3>;
	.reg .b64 	%rd<12>;
	.reg .b64 	%fd<79>;
	// demoted variable
	.shared .align 8 .b8 _ZZ8colorSimILi441EEviPdS0_S0_S0_S0_S0_iPiidE5g_sum[3528];
	// demoted variable
	.shared .align 8 .b8 _ZZ8colorSimILi441EEviPdS0_S0_S0_S0_S0_iPiidE5g_tmp[3528];
	// demoted variable
	.shared .align 8 .f64 _ZZ8colorSimILi441EEviPdS0_S0_S0_S0_S0_iPiidE7tmp_max;
	ld.param.u32 	%r18, [_Z8colorSimILi441EEviPdS0_S0_S0_S0_S0_iPiid_param_0];
	ld.param.u64 	%rd2, [_Z8colorSimILi441EEviPdS0_S0_S0_S0_S0_iPiid_param_1];
	ld.param.u32 	%r19, [_Z8colorSimILi441EEviPdS0_S0_S0_S0_S0_iPiid_param_9];
	ld.param.f64 	%fd27, [_Z8colorSimILi441EEviPdS0_S0_S0_S0_S0_iPiid_param_10];
	mov.u32 	%r1, %tid.x;
	shl.b32 	%r20, %r1, 3;
	mov.u32 	%r21, _ZZ8colorSimILi441EEviPdS0_S0_S0_S0_S0_iPiidE5g_sum;
	add.s32 	%r2, %r21, %r20;
	mov.b64 	%rd3, 0;
	st.shared.u64 	[%r2], %rd3;
	bar.sync 	0;
	st.shared.u64 	[_ZZ8colorSimILi441EEviPdS0_S0_S0_S0_S0_iPiidE7tmp_max], %rd3;
	bar.sync 	0;
	setp.lt.s32 	%p1, %r19, 1;
	@%p1 bra 	$L__BB0_18;
	cvta.to.global.u64 	%rd1, %rd2;
	mov.u32 	%r23, %ctaid.x;
	add.s32 	%r24, %r18, %r23;
	mul.lo.s32 	%r3, %r19, %r24;
	cvt.rn.f64.u32 	%fd28, %r1;
	add.f64 	%fd1, %fd27, %fd28;
	mov.u32 	%r26, _ZZ8colorSimILi441EEviPdS0_S0_S0_S0_S0_iPiidE5g_tmp;
	add.s32 	%r4, %r26, %r20;
	mov.b32 	%r49, 0;
$L__BB0_2:
	add.s32 	%r27, %r49, %r3;
	mul.lo.s32 	%r28, %r27, 3;
	mul.wide.u32 	%rd4, %r28, 8;
	add.s64 	%rd5, %rd1, %rd4;
	ld.global.f64 	%fd29, [%rd5];
	add.s32 	%r29, %r28, 1;
	mul.wide.u32 	%rd6, %r29, 8;
	add.s64 	%rd7, %rd1, %rd6;
	ld.global.f64 	%fd30, [%rd7];
	add.s32 	%r30, %r28, 2;
	mul.wide.u32 	%rd8, %r30, 8;
	add.s64 	%rd9, %rd1, %rd8;
	ld.global.f64 	%fd2, [%rd9];
	mul.f64 	%fd3, %fd30, 0d40040D92FCF70920;
	sub.f64 	%fd31, %fd1, %fd29;
	neg.f64 	%fd32, %fd31;
	mul.f64 	%fd33, %fd31, %fd32;
	add.f64 	%fd34, %fd30, %fd30;
	mul.f64 	%fd35, %fd30, %fd34;
	div.rn.f64 	%fd4, %fd33, %fd35;
	fma.rn.f64 	%fd36, %fd4, 0d3FF71547652B82FE, 0d4338000000000000;
	{
	.reg .b32 %temp; 
	mov.b64 	{%r6, %temp}, %fd36;
	}
	mov.f64 	%fd37, 0dC338000000000000;
	add.rn.f64 	%fd38, %fd36, %fd37;
	fma.rn.f64 	%fd39, %fd38, 0dBFE62E42FEFA39EF, %fd4;
	fma.rn.f64 	%fd40, %fd38, 0dBC7ABC9E3B39803F, %fd39;
	fma.rn.f64 	%fd41, %fd40, 0d3E5ADE1569CE2BDF, 0d3E928AF3FCA213EA;
	fma.rn.f64 	%fd42, %fd41, %fd40, 0d3EC71DEE62401315;
	fma.rn.f64 	%fd43, %fd42, %fd40, 0d3EFA01997C89EB71;
	fma.rn.f64 	%fd44, %fd43, %fd40, 0d3F2A01A014761F65;
	fma.rn.f64 	%fd45, %fd44, %fd40, 0d3F56C16C1852B7AF;
	fma.rn.f64 	%fd46, %fd45, %fd40, 0d3F81111111122322;
	fma.rn.f64 	%fd47, %fd46, %fd40, 0d3FA55555555502A1;
	fma.rn.f64 	%fd48, %fd47, %fd40, 0d3FC5555555555511;
	fma.rn.f64 	%fd49, %fd48, %fd40, 0d3FE000000000000B;
	fma.rn.f64 	%fd50, %fd49, %fd40, 0d3FF0000000000000;
	fma.rn.f64 	%fd51, %fd50, %fd40, 0d3FF0000000000000;
	{
	.reg .b32 %temp; 
	mov.b64 	{%r7, %temp}, %fd51;
	}
	{
	.reg .b32 %temp; 
	mov.b64 	{%temp, %r8}, %fd51;
	}
	shl.b32 	%r31, %r6, 20;
	add.s32 	%r32, %r31, %r8;
	mov.b64 	%fd68, {%r7, %r32};
	{
	.reg .b32 %temp; 
	mov.b64 	{%temp, %r33}, %fd4;
	}
	mov.b32 	%f2, %r33;
	abs.f32 	%f1, %f2;
	setp.lt.f32 	%p2, %f1, 0f4086232B;
	@%p2 bra 	$L__BB0_5;
	setp.lt.f64 	%p3, %fd4, 0d0000000000000000;
	add.f64 	%fd52, %fd4, 0d7FF0000000000000;
	selp.f64 	%fd68, 0d0000000000000000, %fd52, %p3;
	setp.geu.f32 	%p4, %f1, 0f40874800;
	@%p4 bra 	$L__BB0_5;
	shr.u32 	%r34, %r6, 31;
	add.s32 	%r35, %r6, %r34;
	shr.s32 	%r36, %r35, 1;
	shl.b32 	%r37, %r36, 20;
	add.s32 	%r38, %r8, %r37;
	mov.b64 	%fd53, {%r7, %r38};
	sub.s32 	%r39, %r6, %r36;
	shl.b32 	%r40, %r39, 20;
	add.s32 	%r41, %r40, 1072693248;
	mov.b32 	%r42, 0;
	mov.b64 	%fd54, {%r42, %r41};
	mul.f64 	%fd68, %fd54, %fd53;
$L__BB0_5:
	setp.ne.s32 	%p5, %r1, 0;
	rcp.rn.f64 	%fd55, %fd3;
	mul.f64 	%fd56, %fd55, %fd68;
	st.shared.f64 	[%r4], %fd56;
	bar.sync 	0;
	@%p5 bra 	$L__BB0_17;
	mov.b64 	%rd10, 0;
	st.shared.u64 	[_ZZ8colorSimILi441EEviPdS0_S0_S0_S0_S0_iPiidE7tmp_max], %rd10;
	add.s32 	%r50, %r26, 16;
	mov.f64 	%fd72, 0d0000000000000000;
	mov.b32 	%r51, 16;
$L__BB0_7:
	ld.shared.f64 	%fd10, [%r50+-16];
	setp.geu.f64 	%p6, %fd72, %fd10;
	@%p6 bra 	$L__BB0_9;
	st.shared.f64 	[_ZZ8colorSimILi441EEviPdS0_S0_S0_S0_S0_iPiidE7tmp_max], %fd10;
	mov.f64 	%fd72, %fd10;
$L__BB0_9:
	setp.eq.s32 	%p7, %r51, 3536;
	@%p7 bra 	$L__BB0_17;
	ld.shared.f64 	%fd12, [%r50+-8];
	setp.geu.f64 	%p8, %fd72, %fd12;
	@%p8 bra 	$L__BB0_12;
	st.shared.f64 	[_ZZ8colorSimILi441EEviPdS0_S0_S0_S0_S0_iPiidE7tmp_max], %fd12;
	mov.f64 	%fd72, %fd12;
$L__BB0_12:
	ld.shared.f64 	%fd14, [%r50];
	setp.geu.f64 	%p9, %fd72, %fd14;
	@%p9 bra 	$L__BB0_14;
	st.shared.f64 	[_ZZ8colorSimILi441EEviPdS0_S0_S0_S0_S0_iPiidE7tmp_max], %fd14;
	mov.f64 	%fd72, %fd14;
$L__BB0_14:
	ld.shared.f64 	%fd16, [%r50+8];
	setp.geu.f64 	%p10, %fd72, %fd16;
	@%p10 bra 	$L__BB0_16;
	st.shared.f64 	[_ZZ8colorSimILi441EEviPdS0_S0_S0_S0_S0_iPiidE7tmp_max], %fd16;
	mov.f64 	%fd72, %fd16;
$L__BB0_16:
	add.s32 	%r51, %r51, 32;
	add.s32 	%r50, %r50, 32;
	bra.uni 	$L__BB0_7;
$L__BB0_17:
	bar.sync 	0;
	ld.shared.f64 	%fd58, [%r2];
	ld.shared.f64 	%fd59, [%r4];
	ld.shared.f64 	%fd60, [_ZZ8colorSimILi441EEviPdS0_S0_S0_S0_S0_iPiidE7tmp_max];
	div.rn.f64 	%fd61, %fd59, %fd60;
	fma.rn.f64 	%fd62, %fd2, %fd61, %fd58;
	st.shared.f64 	[%r2], %fd62;
	bar.sync 	0;
	add.s32 	%r49, %r49, 1;
	setp.ne.s32 	%p11, %r49, %r19;
	@%p11 bra 	$L__BB0_2;
$L__BB0_18:
	setp.ne.s32 	%p12, %r1, 0;
	@%p12 bra 	$L__BB0_30;
	mov.b64 	%rd11, 0;
	st.shared.u64 	[_ZZ8colorSimILi441EEviPdS0_S0_S0_S0_S0_iPiidE7tmp_max], %rd11;
	add.s32 	%r52, %r21, 16;
	mov.f64 	%fd77, 0d0000000000000000;
	mov.b32 	%r53, 16;
$L__BB0_20:
	ld.shared.f64 	%fd19, [%r52+-16];
	setp.geu.f64 	%p13, %fd77, %fd19;
	@%p13 bra 	$L__BB0_22;
	st.shared.f64 	[_ZZ8colorSimILi441EEviPdS0_S0_S0_S0_S0_iPiidE7tmp_max], %fd19;
	mov.f64 	%fd77, %fd19;
$L__BB0_22:
	setp.eq.s32 	%p14, %r53, 3536;
	@%p14 bra 	$L__BB0_30;
	ld.shared.f64 	%fd21, [%r52+-8];
	setp.geu.f64 	%p15, %fd77, %fd21;
	@%p15 bra 	$L__BB0_25;
	st.shared.f64 	[_ZZ8colorSimILi441EEviPdS0_S0_S0_S0_S0_iPiidE7tmp_max], %fd21;
	mov.f64 	%fd77, %fd21;
$L__BB0_25:
	ld.shared.f64 	%fd23, [%r52];
	setp.geu.f64 	%p16, %fd77, %fd23;
	@%p16 bra 	$L__BB0_27;
	st.shared.f64 	[_ZZ8colorSimILi441EEviPdS0_S0_S0_S0_S0_iPiidE7tmp_max], %fd23;
	mov.f64 	%fd77, %fd23;
$L__BB0_27:
	ld.shared.f64 	%fd25, [%r52+8];
	setp.geu.f64 	%p17, %fd77, %fd25;
	@%p17 bra 	$L__BB0_29;
	st.shared.f64 	[_ZZ8colorSimILi441EEviPdS0_S0_S0_S0_S0_iPiidE7tmp_max], %fd25;
	mov.f64 	%fd77, %fd25;
$L__BB0_29:
	add.s32 	%r53, %r53, 32;
	add.s32 	%r52, %r52, 32;
	bra.uni 	$L__BB0_20;
$L__BB0_30:
	bar.sync 	0;
	ld.shared.f64 	%fd64, [%r2];
	ld.shared.f64 	%fd65, [_ZZ8colorSimILi441EEviPdS0_S0_S0_S0_S0_iPiidE7tmp_max];
	div.rn.f64 	%fd66, %fd64, %fd65;
	mul.f64 	%fd67, %fd66, 0d3FEFAE147AE147AE;
	st.shared.f64 	[%r2], %fd67;
	bar.sync 	0;
	ret;

}


// ===== COMPILED SASS (sm_100) =====

	.target	sm_100

	.elftype	@"ET_EXEC"


//--------------------- .note.nv.tkinfo           --------------------------
	.section	.note.nv.tkinfo,"",@"SHT_NOTE"
	.sectionflags	@"SHF_NOTE_NV_TKINFO"
	.tkinfo
        /*0018*/ 	.word	0x00000002
        /*0030*/ 	.string	""
        /*0030*/ 	.string	"ptxas"
        /*0030*/ 	.string	"Cuda compilation tools, release 13.0, V13.0.88"
        /*0030*/ 	.string	"Build cuda_13.0.r13.0/compiler.36424714_0"
        /*0030*/ 	.string	"-arch sm_100 -m 64 "



//--------------------- .note.nv.cuinfo           --------------------------
	.section	.note.nv.cuinfo,"",@"SHT_NOTE"
	.sectionflags	@"SHF_NOTE_NV_CUINFO"
        /*0018*/ 	.short	0x0002
        /*001a*/ 	.short	0x0064
        /*001c*/ 	.short	0x0082
	.zero		2


//--------------------- .nv.info                  --------------------------
	.section	.nv.info,"",@"SHT_CUDA_INFO"
	.align	4


	//----- nvinfo : EIATTR_REGCOUNT
	.align		4
        /*0000*/ 	.byte	0x04, 0x2f
        /*0002*/ 	.short	(.L_1 - .L_0)
	.align		4
.L_0:
        /*0004*/ 	.word	index@(_Z8colorSimILi441EEviPdS0_S0_S0_S0_S0_iPiid)
        /*0008*/ 	.word	0x0000001f


	//----- nvinfo : EIATTR_FRAME_SIZE
	.align		4
.L_1:
        /*000c*/ 	.byte	0x04, 0x11
        /*000e*/ 	.short	(.L_3 - .L_2)
	.align		4
.L_2:
        /*0010*/ 	.word	index@($__internal_1_$__cuda_sm20_div_rn_f64_full)
        /*0014*/ 	.word	0x00000000


	//----- nvinfo : EIATTR_FRAME_SIZE
	.align		4
.L_3:
        /*0018*/ 	.byte	0x04, 0x11
        /*001a*/ 	.short	(.L_5 - .L_4)
	.align		4
.L_4:
        /*001c*/ 	.word	index@($__internal_0_$__cuda_sm20_dblrcp_rn_slowpath_v3)
        /*0020*/ 	.word	0x00000000


	//----- nvinfo : EIATTR_FRAME_SIZE
	.align		4
.L_5:
        /*0024*/ 	.byte	0x04, 0x11
        /*0026*/ 	.short	(.L_7 - .L_6)
	.align		4
.L_6:
        /*0028*/ 	.word	index@(_Z8colorSimILi441EEviPdS0_S0_S0_S0_S0_iPiid)
        /*002c*/ 	.word	0x00000000


	//----- nvinfo : EIATTR_MIN_STACK_SIZE
	.align		4
.L_7:
        /*0030*/ 	.byte	0x04, 0x12
        /*0032*/ 	.short	(.L_9 - .L_8)
	.align		4
.L_8:
        /*0034*/ 	.word	index@(_Z8colorSimILi441EEviPdS0_S0_S0_S0_S0_iPiid)
        /*0038*/ 	.word	0x00000000
.L_9:


//--------------------- .nv.compat                --------------------------
	.section	.nv.compat,"",@"SHT_CUDA_COMPAT_INFO"
	.align	4
        /*0000*/ 	.byte	0x02, 0x09, 0x00, 0x00, 0x02, 0x02, 0x01, 0x00, 0x02, 0x05, 0x05, 0x00, 0x03, 0x07, 0x01, 0x01
        /*0010*/ 	.byte	0x02, 0x03, 0x00, 0x00, 0x02, 0x06, 0x01, 0x00, 0x04, 0x0b, 0x08, 0x00, 0x01, 0x00, 0x00, 0x00
        /*0020*/ 	.byte	0x00, 0x00, 0x00, 0x00


//--------------------- .nv.info._Z8colorSimILi441EEviPdS0_S0_S0_S0_S0_iPiid --------------------------
	.section	.nv.info._Z8colorSimILi441EEviPdS0_S0_S0_S0_S0_iPiid,"",@"SHT_CUDA_INFO"
	.sectionflags	@""
	.align	4


	//----- nvinfo : EIATTR_CUDA_API_VERSION
	.align		4
        /*0000*/ 	.byte	0x04, 0x37
        /*0002*/ 	.short	(.L_11 - .L_10)
.L_10:
        /*0004*/ 	.word	0x00000082


	//----- nvinfo : EIATTR_KPARAM_INFO
	.align		4
.L_11:
        /*0008*/ 	.byte	0x04, 0x17
        /*000a*/ 	.short	(.L_13 - .L_12)
.L_12:
        /*000c*/ 	.word	0x00000000
        /*0010*/ 	.short	0x000a
        /*0012*/ 	.short	0x0050
        /*0014*/ 	.byte	0x00, 0xf0, 0x21, 0x00


	//----- nvinfo : EIATTR_KPARAM_INFO
	.align		4
.L_13:
        /*0018*/ 	.byte	0x04, 0x17
        /*001a*/ 	.short	(.L_15 - .L_14)
.L_14:
        /*001c*/ 	.word	0x00000000
        /*0020*/ 	.short	0x0009
        /*0022*/ 	.short	0x0048
        /*0024*/ 	.byte	0x00, 0xf0, 0x11, 0x00


	//----- nvinfo : EIATTR_KPARAM_INFO
	.align		4
.L_15:
        /*0028*/ 	.byte	0x04, 0x17
        /*002a*/ 	.short	(.L_17 - .L_16)
.L_16:
        /*002c*/ 	.word	0x00000000
        /*0030*/ 	.short	0x0008
        /*0032*/ 	.short	0x0040
        /*0034*/ 	.byte	0x00, 0xf5, 0x21, 0x00


	//----- nvinfo : EIATTR_KPARAM_INFO
	.align		4
.L_17:
        /*0038*/ 	.byte	0x04, 0x17
        /*003a*/ 	.short	(.L_19 - .L_18)
.L_18:
        /*003c*/ 	.word	0x00000000
        /*0040*/ 	.short	0x0007
        /*0042*/ 	.short	0x0038
        /*0044*/ 	.byte	0x00, 0xf0, 0x11, 0x00


	//----- nvinfo : EIATTR_KPARAM_INFO
	.align		4
.L_19:
        /*0048*/ 	.byte	0x04, 0x17
        /*004a*/ 	.short	(.L_21 - .L_20)
.L_20:
        /*004c*/ 	.word	0x00000000
        /*0050*/ 	.short	0x0006
        /*0052*/ 	.short	0x0030
        /*0054*/ 	.byte	0x00, 0xf5, 0x21, 0x00


	//----- nvinfo : EIATTR_KPARAM_INFO
	.align		4
.L_21:
        /*0058*/ 	.byte	0x04, 0x17
        /*005a*/ 	.short	(.L_23 - .L_22)
.L_22:
        /*005c*/ 	.word	0x00000000
        /*0060*/ 	.short	0x0005
        /*0062*/ 	.short	0x0028
        /*0064*/ 	.byte	0x00, 0xf5, 0x21, 0x00


	//----- nvinfo : EIATTR_KPARAM_INFO
	.align		4
.L_23:
        /*0068*/ 	.byte	0x04, 0x17
        /*006a*/ 	.short	(.L_25 - .L_24)
.L_24:
        /*006c*/ 	.word	0x00000000
        /*0070*/ 	.short	0x0004
        /*0072*/ 	.short	0x0020
        /*0074*/ 	.byte	0x00, 0xf5, 0x21, 0x00


	//----- nvinfo : EIATTR_KPARAM_INFO
	.align		4
.L_25:
        /*0078*/ 	.byte	0x04, 0x17
        /*007a*/ 	.short	(.L_27 - .L_26)
.L_26:
        /*007c*/ 	.word	0x00000000
        /*0080*/ 	.short	0x0003
        /*0082*/ 	.short	0x0018
        /*0084*/ 	.byte	0x00, 0xf5, 0x21, 0x00


	//----- nvinfo : EIATTR_KPARAM_INFO
	.align		4
.L_27:
        /*0088*/ 	.byte	0x04, 0x17
        /*008a*/ 	.short	(.L_29 - .L_28)
.L_28:
        /*008c*/ 	.word	0x00000000
        /*0090*/ 	.short	0x0002
        /*0092*/ 	.short	0x0010
        /*0094*/ 	.byte	0x00, 0xf5, 0x21, 0x00


	//----- nvinfo : EIATTR_KPARAM_INFO
	.align		4
.L_29:
        /*0098*/ 	.byte	0x04, 0x17
        /*009a*/ 	.short	(.L_31 - .L_30)
.L_30:
        /*009c*/ 	.word	0x00000000
        /*00a0*/ 	.short	0x0001
        /*00a2*/ 	.short	0x0008
        /*00a4*/ 	.byte	0x00, 0xf5, 0x21, 0x00


	//----- nvinfo : EIATTR_KPARAM_INFO
	.align		4
.L_31:
        /*00a8*/ 	.byte	0x04, 0x17
        /*00aa*/ 	.short	(.L_33 - .L_32)
.L_32:
        /*00ac*/ 	.word	0x00000000
        /*00b0*/ 	.short	0x0000
        /*00b2*/ 	.short	0x0000
        /*00b4*/ 	.byte	0x00, 0xf0, 0x11, 0x00


	//----- nvinfo : EIATTR_SPARSE_MMA_MASK
	.align		4
.L_33:
        /*00b8*/ 	.byte	0x03, 0x50
        /*00ba*/ 	.short	0x0000


	//----- nvinfo : EIATTR_MAXREG_COUNT
	.align		4
        /*00bc*/ 	.byte	0x03, 0x1b
        /*00be*/ 	.short	0x00ff


	//----- nvinfo : EIATTR_NUM_BARRIERS
	.align		4
        /*00c0*/ 	.byte	0x02, 0x4c
        /*00c2*/ 	.byte	0x01
	.zero		1


	//----- nvinfo : EIATTR_MERCURY_ISA_VERSION
	.align		4
        /*00c4*/ 	.byte	0x03, 0x5f
        /*00c6*/ 	.short	0x0101


	//----- nvinfo : EIATTR_VRC_CTA_INIT_COUNT
	.align		4
        /*00c8*/ 	.byte	0x02, 0x4a
	.zero		1
	.zero		1


	//----- nvinfo : EIATTR_EXIT_INSTR_OFFSETS
	.align		4
        /*00cc*/ 	.byte	0x04, 0x1c
        /*00ce*/ 	.short	(.L_35 - .L_34)


	//   ....[0]....
.L_34:
        /*00d0*/ 	.word	0x000012b0


	//----- nvinfo : EIATTR_CRS_STACK_SIZE
	.align		4
.L_35:
        /*00d4*/ 	.byte	0x04, 0x1e
        /*00d6*/ 	.short	(.L_37 - .L_36)
.L_36:
        /*00d8*/ 	.word	0x00000000


	//----- nvinfo : EIATTR_CBANK_PARAM_SIZE
	.align		4
.L_37:
        /*00dc*/ 	.byte	0x03, 0x19
        /*00de*/ 	.short	0x0058


	//----- nvinfo : EIATTR_PARAM_CBANK
	.align		4
        /*00e0*/ 	.byte	0x04, 0x0a
        /*00e2*/ 	.short	(.L_39 - .L_38)
	.align		4
.L_38:
        /*00e4*/ 	.word	index@(.nv.constant0._Z8colorSimILi441EEviPdS0_S0_S0_S0_S0_iPiid)
        /*00e8*/ 	.short	0x0380
        /*00ea*/ 	.short	0x0058


	//----- nvinfo : EIATTR_SW_WAR
	.align		4
.L_39:
        /*00ec*/ 	.byte	0x04, 0x36
        /*00ee*/ 	.short	(.L_41 - .L_40)
.L_40:
        /*00f0*/ 	.word	0x00000008
.L_41:


//--------------------- .nv.callgraph             --------------------------
	.section	.nv.callgraph,"",@"SHT_CUDA_CALLGRAPH"
	.align	4
	.sectionentsize	8
	.align		4
        /*0000*/ 	.word	0x00000000
	.align		4
        /*0004*/ 	.word	0xffffffff
	.align		4
        /*0008*/ 	.word	0x00000000
	.align		4
        /*000c*/ 	.word	0xfffffffe
	.align		4
        /*0010*/ 	.word	0x00000000
	.align		4
        /*0014*/ 	.word	0xfffffffd
	.align		4
        /*0018*/ 	.word	0x00000000
	.align		4
        /*001c*/ 	.word	0xfffffffc


//--------------------- .text._Z8colorSimILi441EEviPdS0_S0_S0_S0_S0_iPiid --------------------------
	.section	.text._Z8colorSimILi441EEviPdS0_S0_S0_S0_S0_iPiid,"ax",@progbits
	.align	128
        .global         _Z8colorSimILi441EEviPdS0_S0_S0_S0_S0_iPiid
        .type           _Z8colorSimILi441EEviPdS0_S0_S0_S0_S0_iPiid,@function
        .size           _Z8colorSimILi441EEviPdS0_S0_S0_S0_S0_iPiid,(.L_x_27 - _Z8colorSimILi441EEviPdS0_S0_S0_S0_S0_iPiid)
        .other          _Z8colorSimILi441EEviPdS0_S0_S0_S0_S0_iPiid,@"STO_CUDA_ENTRY STV_DEFAULT"
_Z8colorSimILi441EEviPdS0_S0_S0_S0_S0_iPiid:
.text._Z8colorSimILi441EEviPdS0_S0_S0_S0_S0_iPiid:
[----:B------:R-:W-:Y:S01]  /*0000*/  LDC R1, c[0x0][0x37c] ;  /* 0x0000df00ff017b82 */ /* 0x000fe20000000800 */
[----:B------:R-:W0:Y:S07]  /*0010*/  S2R R4, SR_TID.X ;  /* 0x0000000000047919 */ /* 0x000e2e0000002100 */
[----:B------:R-:W1:Y:S01]  /*0020*/  S2UR UR5, SR_CgaCtaId ;  /* 0x00000000000579c3 */ /* 0x000e620000008800 */
[----:B------:R-:W-:Y:S01]  /*0030*/  UMOV UR4, 0x400 ;  /* 0x0000040000047882 */ /* 0x000fe20000000000 */
[----:B------:R-:W2:Y:S02]  /*0040*/  LDCU UR7, c[0x0][0x3c8] ;  /* 0x00007900ff0777ac */ /* 0x000ea40008000800 */
[----:B--2---:R-:W-:-:S02]  /*0050*/  UISETP.GE.AND UP0, UPT, UR7, 0x1, UPT ;  /* 0x000000010700788c */ /* 0x004fc4000bf06270 */
[----:B-1----:R-:W-:-:S06]  /*0060*/  ULEA UR6, UR5, UR4, 0x18 ;  /* 0x0000000405067291 */ /* 0x002fcc000f8ec0ff */
[----:B0-----:R-:W-:-:S05]  /*0070*/  LEA R3, R4, UR6, 0x3 ;  /* 0x0000000604037c11 */ /* 0x001fca000f8e18ff */
[----:B------:R0:W-:Y:S01]  /*0080*/  STS.64 [R3], RZ ;  /* 0x000000ff03007388 */ /* 0x0001e20000000a00 */
[----:B------:R-:W-:Y:S06]  /*0090*/  BAR.SYNC.DEFER_BLOCKING 0x0 ;  /* 0x0000000000007b1d */ /* 0x000fec0000010000 */
[----:B------:R-:W-:Y:S02]  /*00a0*/  STS.64 [UR6+0x1b90], RZ ;  /* 0x001b90ffff007988 */ /* 0x000fe40008000a06 */
[----:B------:R-:W-:Y:S06]  /*00b0*/  BAR.SYNC.DEFER_BLOCKING 0x0 ;  /* 0x0000000000007b1d */ /* 0x000fec0000010000 */
[----:B------:R-:W-:Y:S05]  /*00c0*/  BRA.U !UP0, `(.L_x_0) ;  /* 0x0000000d08307547 */ /* 0x000fea000b800000 */
[----:B------:R-:W1:Y:S01]  /*00d0*/  S2UR UR6, SR_CTAID.X ;  /* 0x00000000000679c3 */ /* 0x000e620000002500 */
[----:B------:R-:W2:Y:S01]  /*00e0*/  LDCU.64 UR10, c[0x0][0x3d0] ;  /* 0x00007a00ff0a77ac */ /* 0x000ea20008000a00 */
[----:B------:R-:W2:Y:S01]  /*00f0*/  I2F.F64.U32 R6, R4 ;  /* 0x0000000400067312 */ /* 0x000ea20000201800 */
[----:B------:R-:W-:Y:S01]  /*0100*/  IMAD.MOV.U32 R2, RZ, RZ, RZ ;  /* 0x000000ffff027224 */ /* 0x000fe200078e00ff */
[----:B------:R-:W1:Y:S01]  /*0110*/  LDCU UR7, c[0x0][0x380] ;  /* 0x00007000ff0777ac */ /* 0x000e620008000800 */
[----:B------:R-:W-:Y:S01]  /*0120*/  UIADD3 UR4, UPT, UPT, UR4, 0xdc8, URZ ;  /* 0x00000dc804047890 */ /* 0x000fe2000fffe0ff */
[----:B------:R-:W3:Y:S03]  /*0130*/  LDCU.64 UR8, c[0x0][0x358] ;  /* 0x00006b00ff0877ac */ /* 0x000ee60008000a00 */
[----:B------:R-:W-:Y:S01]  /*0140*/  ULEA UR5, UR5, UR4, 0x18 ;  /* 0x0000000405057291 */ /* 0x000fe2000f8ec0ff */
[----:B--2---:R-:W-:-:S05]  /*0150*/  DADD R6, R6, UR10 ;  /* 0x0000000a06067e29 */ /* 0x004fca0008000000 */
[----:B------:R-:W-:Y:S01]  /*0160*/  LEA R0, R4, UR5, 0x3 ;  /* 0x0000000504007c11 */ /* 0x000fe2000f8e18ff */
[----:B-1-3--:R-:W-:-:S12]  /*0170*/  UIADD3 UR4, UPT, UPT, UR6, UR7, URZ ;  /* 0x0000000706047290 */ /* 0x00afd8000fffe0ff */
.L_x_11:
[----:B-1----:R-:W1:Y:S08]  /*0180*/  LDC R5, c[0x0][0x3c8] ;  /* 0x0000f200ff057b82 */ /* 0x002e700000000800 */
[----:B--2---:R-:W2:Y:S01]  /*0190*/  LDC.64 R8, c[0x0][0x388] ;  /* 0x0000e200ff087b82 */ /* 0x004ea20000000a00 */
[----:B-1----:R-:W-:-:S04]  /*01a0*/  IMAD R10, R5, UR4, R2 ;  /* 0x00000004050a7c24 */ /* 0x002fc8000f8e0202 */
[----:B------:R-:W-:-:S04]  /*01b0*/  IMAD R15, R10, 0x3, RZ ;  /* 0x000000030a0f7824 */ /* 0x000fc800078e02ff */
[----:B------:R-:W-:-:S04]  /*01c0*/  VIADD R11, R15, 0x1 ;  /* 0x000000010f0b7836 */ /* 0x000fc80000000000 */
[----:B--2---:R-:W-:-:S06]  /*01d0*/  IMAD.WIDE.U32 R10, R11, 0x8, R8 ;  /* 0x000000080b0a7825 */ /* 0x004fcc00078e0008 */
[----:B------:R-:W2:Y:S01]  /*01e0*/  LDG.E.64 R10, desc[UR8][R10.64] ;  /* 0x000000080a0a7981 */ /* 0x000ea2000c1e1b00 */
[----:B------:R-:W-:-:S06]  /*01f0*/  IMAD.WIDE.U32 R12, R15, 0x8, R8 ;  /* 0x000000080f0c7825 */ /* 0x000fcc00078e0008 */
[----:B------:R-:W3:Y:S01]  /*0200*/  LDG.E.64 R12, desc[UR8][R12.64] ;  /* 0x000000080c0c7981 */ /* 0x000ee2000c1e1b00 */
[----:B------:R-:W-:-:S04]  /*0210*/  VIADD R15, R15, 0x2 ;  /* 0x000000020f0f7836 */ /* 0x000fc80000000000 */
[----:B------:R-:W-:-:S06]  /*0220*/  IMAD.WIDE.U32 R8, R15, 0x8, R8 ;  /* 0x000000080f087825 */ /* 0x000fcc00078e0008 */
[----:B------:R-:W5:Y:S01]  /*0230*/  LDG.E.64 R8, desc[UR8][R8.64] ;  /* 0x0000000808087981 */ /* 0x000f62000c1e1b00 */
[----:B------:R-:W-:Y:S01]  /*0240*/  IMAD.MOV.U32 R16, RZ, RZ, 0x1 ;  /* 0x00000001ff107424 */ /* 0x000fe200078e00ff */
[----:B------:R-:W-:Y:S01]  /*0250*/  UMOV UR6, 0xfcf70920 ;  /* 0xfcf7092000067882 */ /* 0x000fe20000000000 */
[----:B------:R-:W-:Y:S01]  /*0260*/  VIADD R2, R2, 0x1 ;  /* 0x0000000102027836 */ /* 0x000fe20000000000 */
[----:B------:R-:W-:Y:S01]  /*0270*/  UMOV UR7, 0x40040d92 ;  /* 0x40040d9200077882 */ /* 0x000fe20000000000 */
[----:B------:R-:W-:Y:S03]  /*0280*/  BSSY.RECONVERGENT B0, `(.L_x_1) ;  /* 0x0000017000007945 */ /* 0x000fe60003800200 */
[----:B------:R-:W-:Y:S01]  /*0290*/  ISETP.NE.AND P1, PT, R2, R5, PT ;  /* 0x000000050200720c */ /* 0x000fe20003f25270 */
[----:B--2---:R-:W-:Y:S02]  /*02a0*/  DADD R14, R10, R10 ;  /* 0x000000000a0e7229 */ /* 0x004fe4000000000a */
[----:B---3--:R-:W-:-:S06]  /*02b0*/  DADD R12, R6, -R12 ;  /* 0x00000000060c7229 */ /* 0x008fcc000000080c */
[C---:B------:R-:W-:Y:S02]  /*02c0*/  DMUL R14, R10.reuse, R14 ;  /* 0x0000000e0a0e7228 */ /* 0x040fe40000000000 */
[----:B------:R-:W-:-:S04]  /*02d0*/  DMUL R10, R10, UR6 ;  /* 0x000000060a0a7c28 */ /* 0x000fc80008000000 */
[----:B------:R-:W1:Y:S02]  /*02e0*/  MUFU.RCP64H R17, R15 ;  /* 0x0000000f00117308 */ /* 0x000e640000001800 */
[----:B-1----:R-:W-:-:S08]  /*02f0*/  DFMA R18, -R14, R16, 1 ;  /* 0x3ff000000e12742b */ /* 0x002fd00000000110 */
[----:B------:R-:W-:-:S08]  /*0300*/  DFMA R18, R18, R18, R18 ;  /* 0x000000121212722b */ /* 0x000fd00000000012 */
[----:B------:R-:W-:Y:S02]  /*0310*/  DFMA R18, R16, R18, R16 ;  /* 0x000000121012722b */ /* 0x000fe40000000010 */
[----:B------:R-:W-:-:S06]  /*0320*/  DMUL R16, R12, -R12 ;  /* 0x8000000c0c107228 */ /* 0x000fcc0000000000 */
[----:B------:R-:W-:-:S04]  /*0330*/  DFMA R20, -R14, R18, 1 ;  /* 0x3ff000000e14742b */ /* 0x000fc80000000112 */
[----:B------:R-:W-:-:S04]  /*0340*/  FSETP.GEU.AND P2, PT, |R17|, 6.5827683646048100446e-37, PT ;  /* 0x036000001100780b */ /* 0x000fc80003f4e200 */
[----:B------:R-:W-:-:S08]  /*0350*/  DFMA R20, R18, R20, R18 ;  /* 0x000000141214722b */ /* 0x000fd00000000012 */
[----:B------:R-:W-:-:S08]  /*0360*/  DMUL R12, R16, R20 ;  /* 0x00000014100c7228 */ /* 0x000fd00000000000 */
[----:B------:R-:W-:-:S08]  /*0370*/  DFMA R18, -R14, R12, R16 ;  /* 0x0000000c0e12722b */ /* 0x000fd00000000110 */
[----:B------:R-:W-:-:S10]  /*0380*/  DFMA R12, R20, R18, R12 ;  /* 0x00000012140c722b */ /* 0x000fd4000000000c */
[----:B------:R-:W-:-:S05]  /*0390*/  FFMA R18, RZ, R15, R13 ;  /* 0x0000000fff127223 */ /* 0x000fca000000000d */
[----:B------:R-:W-:-:S13]  /*03a0*/  FSETP.GT.AND P0, PT, |R18|, 1.469367938527859385e-39, PT ;  /* 0x001000001200780b */ /* 0x000fda0003f04200 */
[----:B------:R-:W-:Y:S05]  /*03b0*/  @P0 BRA P2, `(.L_x_2) ;  /* 0x00000000000c0947 */ /* 0x000fea0001000000 */
[----:B------:R-:W-:Y:S01]  /*03c0*/  IMAD.MOV.U32 R19, RZ, RZ, R15 ;  /* 0x000000ffff137224 */ /* 0x000fe200078e000f */
[----:B------:R-:W-:-:S07]  /*03d0*/  MOV R26, 0x3f0 ;  /* 0x000003f0001a7802 */ /* 0x000fce0000000f00 */
[----:B0----5:R-:W-:Y:S05]  /*03e0*/  CALL.REL.NOINC `($__internal_1_$__cuda_sm20_div_rn_f64_full) ;  /* 0x0000001000507944 */ /* 0x021fea0003c00000 */
.L_x_2:
[----:B------:R-:W-:Y:S05]  /*03f0*/  BSYNC.RECONVERGENT B0 ;  /* 0x0000000000007941 */ /* 0x000fea0003800200 */
.L_x_1:
[----:B------:R-:W-:Y:S01]  /*0400*/  IMAD.MOV.U32 R14, RZ, RZ, 0x652b82fe ;  /* 0x652b82feff0e7424 */ /* 0x000fe200078e00ff */
[----:B------:R-:W-:Y:S01]  /*0410*/  UMOV UR6, 0xfefa39ef ;  /* 0xfefa39ef00067882 */ /* 0x000fe20000000000 */
[----:B------:R-:W-:Y:S01]  /*0420*/  IMAD.MOV.U32 R15, RZ, RZ, 0x3ff71547 ;  /* 0x3ff71547ff0f7424 */ /* 0x000fe200078e00ff */
[----:B------:R-:W-:Y:S01]  /*0430*/  UMOV UR7, 0x3fe62e42 ;  /* 0x3fe62e4200077882 */ /* 0x000fe20000000000 */
[----:B------:R-:W-:Y:S01]  /*0440*/  FSETP.GEU.AND P3, PT, |R13|, 4.1917929649353027344, PT ;  /* 0x4086232b0d00780b */ /* 0x000fe20003f6e200 */
[----:B------:R-:W-:Y:S01]  /*0450*/  BSSY.RECONVERGENT B0, `(.L_x_3) ;  /* 0x000003e000007945 */ /* 0x000fe20003800200 */
[----:B------:R-:W-:Y:S02]  /*0460*/  ISETP.NE.AND P2, PT, R4, RZ, PT ;  /* 0x000000ff0400720c */ /* 0x000fe40003f45270 */
[----:B------:R-:W-:-:S08]  /*0470*/  DFMA R14, R12, R14, 6.75539944105574400000e+15 ;  /* 0x433800000c0e742b */ /* 0x000fd0000000000e */
[----:B------:R-:W-:-:S08]  /*0480*/  DADD R16, R14, -6.75539944105574400000e+15 ;  /* 0xc33800000e107429 */ /* 0x000fd00000000000 */
[----:B------:R-:W-:Y:S01]  /*0490*/  DFMA R18, R16, -UR6, R12 ;  /* 0x8000000610127c2b */ /* 0x000fe2000800000c */
[----:B------:R-:W-:Y:S01]  /*04a0*/  UMOV UR6, 0x3b39803f ;  /* 0x3b39803f00067882 */ /* 0x000fe20000000000 */
[----:B------:R-:W-:-:S06]  /*04b0*/  UMOV UR7, 0x3c7abc9e ;  /* 0x3c7abc9e00077882 */ /* 0x000fcc0000000000 */
[----:B------:R-:W-:Y:S01]  /*04c0*/  DFMA R16, R16, -UR6, R18 ;  /* 0x8000000610107c2b */ /* 0x000fe20008000012 */
[----:B------:R-:W-:Y:S01]  /*04d0*/  UMOV UR6, 0x69ce2bdf ;  /* 0x69ce2bdf00067882 */ /* 0x000fe20000000000 */
[----:B------:R-:W-:Y:S01]  /*04e0*/  IMAD.MOV.U32 R18, RZ, RZ, -0x35dec16 ;  /* 0xfca213eaff127424 */ /* 0x000fe200078e00ff */
[----:B------:R-:W-:Y:S01]  /*04f0*/  UMOV UR7, 0x3e5ade15 ;  /* 0x3e5ade1500077882 */ /* 0x000fe20000000000 */
[----:B------:R-:W-:-:S06]  /*0500*/  IMAD.MOV.U32 R19, RZ, RZ, 0x3e928af3 ;  /* 0x3e928af3ff137424 */ /* 0x000fcc00078e00ff */
[----:B------:R-:W-:Y:S01]  /*0510*/  DFMA R18, R16, UR6, R18 ;  /* 0x0000000610127c2b */ /* 0x000fe20008000012 */
[----:B------:R-:W-:Y:S01]  /*0520*/  UMOV UR6, 0x62401315 ;  /* 0x6240131500067882 */ /* 0x000fe20000000000 */
[----:B------:R-:W-:-:S06]  /*0530*/  UMOV UR7, 0x3ec71dee ;  /* 0x3ec71dee00077882 */ /* 0x000fcc0000000000 */
[----:B------:R-:W-:Y:S01]  /*0540*/  DFMA R18, R16, R18, UR6 ;  /* 0x0000000610127e2b */ /* 0x000fe20008000012 */
        /* <DEDUP_REMOVED lines=13> */
[----:B------:R-:W1:Y:S01]  /*0620*/  MUFU.RCP64H R19, R11 ;  /* 0x0000000b00137308 */ /* 0x000e620000001800 */
[----:B------:R-:W-:Y:S01]  /*0630*/  UMOV UR7, 0x3fa55555 ;  /* 0x3fa5555500077882 */ /* 0x000fe20000000000 */
[----:B------:R-:W-:-:S04]  /*0640*/  VIADD R18, R11, 0x300402 ;  /* 0x003004020b127836 */ /* 0x000fc80000000000 */
[----:B------:R-:W-:Y:S01]  /*0650*/  DFMA R20, R16, R20, UR6 ;  /* 0x0000000610147e2b */ /* 0x000fe20008000014 */
[----:B------:R-:W-:Y:S01]  /*0660*/  UMOV UR6, 0x55555511 ;  /* 0x5555551100067882 */ /* 0x000fe20000000000 */
[----:B------:R-:W-:Y:S01]  /*0670*/  UMOV UR7, 0x3fc55555 ;  /* 0x3fc5555500077882 */ /* 0x000fe20000000000 */
[----:B------:R-:W-:-:S05]  /*0680*/  FSETP.GEU.AND P0, PT, |R18|, 5.8789094863358348022e-39, PT ;  /* 0x004004021200780b */ /* 0x000fca0003f0e200 */
[----:B------:R-:W-:Y:S01]  /*0690*/  DFMA R20, R16, R20, UR6 ;  /* 0x0000000610147e2b */ /* 0x000fe20008000014 */
[----:B------:R-:W-:Y:S01]  /*06a0*/  UMOV UR6, 0xb ;  /* 0x0000000b00067882 */ /* 0x000fe20000000000 */
[----:B------:R-:W-:Y:S01]  /*06b0*/  UMOV UR7, 0x3fe00000 ;  /* 0x3fe0000000077882 */ /* 0x000fe20000000000 */
[----:B-1----:R-:W-:-:S05]  /*06c0*/  DFMA R22, -R10, R18, 1 ;  /* 0x3ff000000a16742b */ /* 0x002fca0000000112 */
[----:B------:R-:W-:-:S03]  /*06d0*/  DFMA R20, R16, R20, UR6 ;  /* 0x0000000610147e2b */ /* 0x000fc60008000014 */
[----:B------:R-:W-:-:S05]  /*06e0*/  DFMA R22, R22, R22, R22 ;  /* 0x000000161616722b */ /* 0x000fca0000000016 */
[----:B------:R-:W-:-:S03]  /*06f0*/  DFMA R20, R16, R20, 1 ;  /* 0x3ff000001014742b */ /* 0x000fc60000000014 */
[----:B------:R-:W-:-:S05]  /*0700*/  DFMA R22, R18, R22, R18 ;  /* 0x000000161216722b */ /* 0x000fca0000000012 */
[----:B------:R-:W-:-:S03]  /*0710*/  DFMA R20, R16, R20, 1 ;  /* 0x3ff000001014742b */ /* 0x000fc60000000014 */
[----:B------:R-:W-:-:S08]  /*0720*/  DFMA R16, -R10, R22, 1 ;  /* 0x3ff000000a10742b */ /* 0x000fd00000000116 */
[----:B------:R-:W-:Y:S01]  /*0730*/  DFMA R22, R22, R16, R22 ;  /* 0x000000101616722b */ /* 0x000fe20000000016 */
[----:B------:R-:W-:Y:S02]  /*0740*/  IMAD R17, R14, 0x100000, R21 ;  /* 0x001000000e117824 */ /* 0x000fe400078e0215 */
[----:B------:R-:W-:Y:S01]  /*0750*/  IMAD.MOV.U32 R16, RZ, RZ, R20 ;  /* 0x000000ffff107224 */ /* 0x000fe200078e0014 */
[----:B------:R-:W-:Y:S07]  /*0760*/  @!P3 BRA `(.L_x_4) ;  /* 0x000000000030b947 */ /* 0x000fee0003800000 */
[----:B------:R-:W-:Y:S01]  /*0770*/  FSETP.GEU.AND P4, PT, |R13|, 4.2275390625, PT ;  /* 0x408748000d00780b */ /* 0x000fe20003f8e200 */
[C---:B------:R-:W-:Y:S02]  /*0780*/  DADD R16, R12.reuse, +INF ;  /* 0x7ff000000c107429 */ /* 0x040fe40000000000 */
[----:B------:R-:W-:-:S08]  /*0790*/  DSETP.GEU.AND P3, PT, R12, RZ, PT ;  /* 0x000000ff0c00722a */ /* 0x000fd00003f6e000 */
[----:B------:R-:W-:Y:S02]  /*07a0*/  FSEL R16, R16, RZ, P3 ;  /* 0x000000ff10107208 */ /* 0x000fe40001800000 */
[----:B------:R-:W-:Y:S02]  /*07b0*/  @!P4 LEA.HI R5, R14, R14, RZ, 0x1 ;  /* 0x0000000e0e05c211 */ /* 0x000fe400078f08ff */
[----:B------:R-:W-:Y:S02]  /*07c0*/  FSEL R17, R17, RZ, P3 ;  /* 0x000000ff11117208 */ /* 0x000fe40001800000 */
[----:B------:R-:W-:-:S05]  /*07d0*/  @!P4 SHF.R.S32.HI R5, RZ, 0x1, R5 ;  /* 0x00000001ff05c819 */ /* 0x000fca0000011405 */
[----:B------:R-:W-:Y:S02]  /*07e0*/  @!P4 IMAD.IADD R12, R14, 0x1, -R5 ;  /* 0x000000010e0cc824 */ /* 0x000fe400078e0a05 */
[----:B------:R-:W-:-:S03]  /*07f0*/  @!P4 IMAD R21, R5, 0x100000, R21 ;  /* 0x001000000515c824 */ /* 0x000fc600078e0215 */
[----:B------:R-:W-:Y:S01]  /*0800*/  @!P4 LEA R13, R12, 0x3ff00000, 0x14 ;  /* 0x3ff000000c0dc811 */ /* 0x000fe200078ea0ff */
[----:B------:R-:W-:-:S06]  /*0810*/  @!P4 IMAD.MOV.U32 R12, RZ, RZ, RZ ;  /* 0x000000ffff0cc224 */ /* 0x000fcc00078e00ff */
[----:B------:R-:W-:-:S11]  /*0820*/  @!P4 DMUL R16, R20, R12 ;  /* 0x0000000c1410c228 */ /* 0x000fd60000000000 */
.L_x_4:
[----:B------:R-:W-:Y:S05]  /*0830*/  BSYNC.RECONVERGENT B0 ;  /* 0x0000000000007941 */ /* 0x000fea0003800200 */
.L_x_3:
[----:B------:R-:W-:Y:S05]  /*0840*/  @P0 BRA `(.L_x_5) ;  /* 0x0000000000100947 */ /* 0x000fea0003800000 */
[----:B------:R-:W-:Y:S02]  /*0850*/  LOP3.LUT R5, R11, 0x7fffffff, RZ, 0xc0, !PT ;  /* 0x7fffffff0b057812 */ /* 0x000fe400078ec0ff */
[----:B------:R-:W-:-:S03]  /*0860*/  MOV R12, 0x890 ;  /* 0x00000890000c7802 */ /* 0x000fc60000000f00 */
[----:B------:R-:W-:-:S07]  /*0870*/  VIADD R18, R5, 0xfff00000 ;  /* 0xfff0000005127836 */ /* 0x000fce0000000000 */
[----:B0----5:R-:W-:Y:S05]  /*0880*/  CALL.REL.NOINC `($__internal_0_$__cuda_sm20_dblrcp_rn_slowpath_v3) ;  /* 0x00000008008c7944 */ /* 0x021fea0003c00000 */
.L_x_5:
[----:B------:R-:W-:Y:S01]  /*0890*/  DMUL R22, R22, R16 ;  /* 0x0000001016167228 */ /* 0x000fe20000000000 */
[----:B------:R-:W-:Y:S06]  /*08a0*/  BSSY.RECONVERGENT B0, `(.L_x_6) ;  /* 0x0000030000007945 */ /* 0x000fec0003800200 */
[----:B------:R1:W-:Y:S01]  /*08b0*/  STS.64 [R0], R22 ;  /* 0x0000001600007388 */ /* 0x0003e20000000a00 */
[----:B------:R-:W-:Y:S06]  /*08c0*/  BAR.SYNC.DEFER_BLOCKING 0x0 ;  /* 0x0000000000007b1d */ /* 0x000fec0000010000 */
[----:B------:R-:W-:Y:S05]  /*08d0*/  @P2 BRA `(.L_x_7) ;  /* 0x0000000000b02947 */ /* 0x000fea0003800000 */
[----:B------:R-:W2:Y:S01]  /*08e0*/  S2UR UR7, SR_CgaCtaId ;  /* 0x00000000000779c3 */ /* 0x000ea20000008800 */
[----:B------:R-:W-:Y:S01]  /*08f0*/  UMOV UR6, 0x400 ;  /* 0x0000040000067882 */ /* 0x000fe20000000000 */
[----:B------:R-:W-:Y:S01]  /*0900*/  CS2R R10, SRZ ;  /* 0x00000000000a7805 */ /* 0x000fe2000001ff00 */
[----:B--2---:R-:W-:-:S03]  /*0910*/  ULEA UR6, UR7, UR6, 0x18 ;  /* 0x0000000607067291 */ /* 0x004fc6000f8ec0ff */
[----:B------:R-:W-:-:S06]  /*0920*/  UMOV UR7, 0x10 ;  /* 0x0000001000077882 */ /* 0x000fcc0000000000 */
[----:B------:R-:W-:Y:S01]  /*0930*/  STS.64 [UR6+0x1b90], RZ ;  /* 0x001b90ffff007988 */ /* 0x000fe20008000a06 */
[----:B------:R-:W-:-:S12]  /*0940*/  UIADD3 UR6, UPT, UPT, UR5, 0x10, URZ ;  /* 0x0000001005067890 */ /* 0x000fd8000fffe0ff */
.L_x_8:
[----:B--2---:R-:W2:Y:S01]  /*0950*/  LDS.64 R12, [UR6+-0x10] ;  /* 0xfffff006ff0c7984 */ /* 0x004ea20008000a00 */
[----:B------:R-:W-:Y:S01]  /*0960*/  UISETP.NE.AND UP0, UPT, UR7, 0xdd0, UPT ;  /* 0x00000dd00700788c */ /* 0x000fe2000bf05270 */
[----:B--2---:R-:W-:-:S14]  /*0970*/  DSETP.GEU.AND P0, PT, R10, R12, PT ;  /* 0x0000000c0a00722a */ /* 0x004fdc0003f0e000 */
[----:B------:R-:W2:Y:S01]  /*0980*/  @!P0 S2R R14, SR_CgaCtaId ;  /* 0x00000000000e8919 */ /* 0x000ea20000008800 */
[----:B------:R-:W-:Y:S01]  /*0990*/  @!P0 MOV R5, 0x400 ;  /* 0x0000040000058802 */ /* 0x000fe20000000f00 */
[----:B------:R-:W-:Y:S02]  /*09a0*/  @!P0 IMAD.MOV.U32 R10, RZ, RZ, R12 ;  /* 0x000000ffff0a8224 */ /* 0x000fe400078e000c */
[----:B------:R-:W-:Y:S01]  /*09b0*/  @!P0 IMAD.MOV.U32 R11, RZ, RZ, R13 ;  /* 0x000000ffff0b8224 */ /* 0x000fe200078e000d */
[----:B--2---:R-:W-:-:S05]  /*09c0*/  @!P0 LEA R5, R14, R5, 0x18 ;  /* 0x000000050e058211 */ /* 0x004fca00078ec0ff */
[----:B------:R2:W-:Y:S01]  /*09d0*/  @!P0 STS.64 [R5+0x1b90], R12 ;  /* 0x001b900c05008388 */ /* 0x0005e20000000a00 */
[----:B------:R-:W-:Y:S05]  /*09e0*/  BRA.U !UP0, `(.L_x_7) ;  /* 0x00000001086c7547 */ /* 0x000fea000b800000 */
[----:B--2---:R-:W2:Y:S01]  /*09f0*/  LDS.64 R12, [UR6+-0x8] ;  /* 0xfffff806ff0c7984 */ /* 0x004ea20008000a00 */
[----:B------:R-:W-:Y:S01]  /*0a00*/  UIADD3 UR7, UPT, UPT, UR7, 0x20, URZ ;  /* 0x0000002007077890 */ /* 0x000fe2000fffe0ff */
[----:B--2---:R-:W-:-:S14]  /*0a10*/  DSETP.GEU.AND P0, PT, R10, R12, PT ;  /* 0x0000000c0a00722a */ /* 0x004fdc0003f0e000 */
[----:B------:R-:W2:Y:S01]  /*0a20*/  @!P0 S2R R14, SR_CgaCtaId ;  /* 0x00000000000e8919 */ /* 0x000ea20000008800 */
[----:B------:R-:W-:Y:S01]  /*0a30*/  @!P0 MOV R5, 0x400 ;  /* 0x0000040000058802 */ /* 0x000fe20000000f00 */
[----:B------:R-:W-:Y:S02]  /*0a40*/  @!P0 IMAD.MOV.U32 R10, RZ, RZ, R12 ;  /* 0x000000ffff0a8224 */ /* 0x000fe400078e000c */
[----:B------:R-:W-:Y:S01]  /*0a50*/  @!P0 IMAD.MOV.U32 R11, RZ, RZ, R13 ;  /* 0x000000ffff0b8224 */ /* 0x000fe200078e000d */
[----:B--2---:R-:W-:-:S05]  /*0a60*/  @!P0 LEA R5, R14, R5, 0x18 ;  /* 0x000000050e058211 */ /* 0x004fca00078ec0ff */
[----:B------:R-:W-:Y:S04]  /*0a70*/  @!P0 STS.64 [R5+0x1b90], R12 ;  /* 0x001b900c05008388 */ /* 0x000fe80000000a00 */
[----:B------:R-:W2:Y:S02]  /*0a80*/  LDS.64 R14, [UR6] ;  /* 0x00000006ff0e7984 */ /* 0x000ea40008000a00 */
[----:B--2---:R-:W-:-:S14]  /*0a90*/  DSETP.GEU.AND P0, PT, R10, R14, PT ;  /* 0x0000000e0a00722a */ /* 0x004fdc0003f0e000 */
[----:B------:R-:W2:Y:S01]  /*0aa0*/  @!P0 S2R R17, SR_CgaCtaId ;  /* 0x0000000000118919 */ /* 0x000ea20000008800 */
[----:B------:R-:W-:Y:S01]  /*0ab0*/  @!P0 MOV R16, 0x400 ;  /* 0x0000040000108802 */ /* 0x000fe20000000f00 */
[----:B------:R-:W-:Y:S02]  /*0ac0*/  @!P0 IMAD.MOV.U32 R10, RZ, RZ, R14 ;  /* 0x000000ffff0a8224 */ /* 0x000fe400078e000e */
[----:B------:R-:W-:Y:S01]  /*0ad0*/  @!P0 IMAD.MOV.U32 R11, RZ, RZ, R15 ;  /* 0x000000ffff0b8224 */ /* 0x000fe200078e000f */
[----:B--2---:R-:W-:-:S05]  /*0ae0*/  @!P0 LEA R19, R17, R16, 0x18 ;  /* 0x0000001011138211 */ /* 0x004fca00078ec0ff */
[----:B------:R-:W-:Y:S04]  /*0af0*/  @!P0 STS.64 [R19+0x1b90], R14 ;  /* 0x001b900e13008388 */ /* 0x000fe80000000a00 */
[----:B------:R-:W2:Y:S01]  /*0b00*/  LDS.64 R16, [UR6+0x8] ;  /* 0x00000806ff107984 */ /* 0x000ea20008000a00 */
[----:B------:R-:W-:Y:S01]  /*0b10*/  UIADD3 UR6, UPT, UPT, UR6, 0x20, URZ ;  /* 0x0000002006067890 */ /* 0x000fe2000fffe0ff */
[----:B--2---:R-:W-:-:S14]  /*0b20*/  DSETP.GEU.AND P0, PT, R10, R16, PT ;  /* 0x000000100a00722a */ /* 0x004fdc0003f0e000 */
[----:B------:R-:W2:Y:S01]  /*0b30*/  @!P0 S2R R12, SR_CgaCtaId ;  /* 0x00000000000c8919 */ /* 0x000ea20000008800 */
[----:B------:R-:W-:Y:S01]  /*0b40*/  @!P0 MOV R5, 0x400 ;  /* 0x0000040000058802 */ /* 0x000fe20000000f00 */
[----:B------:R-:W-:Y:S02]  /*0b50*/  @!P0 IMAD.MOV.U32 R10, RZ, RZ, R16 ;  /* 0x000000ffff0a8224 */ /* 0x000fe400078e0010 */
[----:B------:R-:W-:Y:S01]  /*0b60*/  @!P0 IMAD.MOV.U32 R11, RZ, RZ, R17 ;  /* 0x000000ffff0b8224 */ /* 0x000fe200078e0011 */
[----:B--2---:R-:W-:-:S05]  /*0b70*/  @!P0 LEA R5, R12, R5, 0x18 ;  /* 0x000000050c058211 */ /* 0x004fca00078ec0ff */
[----:B------:R2:W-:Y:S01]  /*0b80*/  @!P0 STS.64 [R5+0x1b90], R16 ;  /* 0x001b901005008388 */ /* 0x0005e20000000a00 */
[----:B------:R-:W-:Y:S05]  /*0b90*/  BRA `(.L_x_8) ;  /* 0xfffffffc006c7947 */ /* 0x000fea000383ffff */
.L_x_7:
[----:B------:R-:W-:Y:S05]  /*0ba0*/  BSYNC.RECONVERGENT B0 ;  /* 0x0000000000007941 */ /* 0x000fea0003800200 */
.L_x_6:
[----:B------:R-:W3:Y:S08]  /*0bb0*/  S2UR UR7, SR_CgaCtaId ;  /* 0x00000000000779c3 */ /* 0x000ef00000008800 */
[----:B------:R-:W-:Y:S01]  /*0bc0*/  BAR.SYNC.DEFER_BLOCKING 0x0 ;  /* 0x0000000000007b1d */ /* 0x000fe20000010000 */
[----:B------:R-:W-:-:S05]  /*0bd0*/  IMAD.MOV.U32 R10, RZ, RZ, 0x1 ;  /* 0x00000001ff0a7424 */ /* 0x000fca00078e00ff */
[----:B------:R-:W-:Y:S01]  /*0be0*/  UMOV UR6, 0x400 ;  /* 0x0000040000067882 */ /* 0x000fe20000000000 */
[----:B------:R-:W-:Y:S01]  /*0bf0*/  BSSY.RECONVERGENT B0, `(.L_x_9) ;  /* 0x0000015000007945 */ /* 0x000fe20003800200 */
[----:B---3--:R-:W-:Y:S01]  /*0c00*/  ULEA UR6, UR7, UR6, 0x18 ;  /* 0x0000000607067291 */ /* 0x008fe2000f8ec0ff */
[----:B------:R-:W3:Y:S08]  /*0c10*/  LDS.64 R16, [R0] ;  /* 0x0000000000107984 */ /* 0x000ef00000000a00 */
[----:B------:R-:W4:Y:S01]  /*0c20*/  LDS.64 R14, [UR6+0x1b90] ;  /* 0x001b9006ff0e7984 */ /* 0x000f220008000a00 */
[----:B---3--:R-:W-:Y:S01]  /*0c30*/  FSETP.GEU.AND P2, PT, |R17|, 6.5827683646048100446e-37, PT ;  /* 0x036000001100780b */ /* 0x008fe20003f4e200 */
[----:B----4-:R-:W2:Y:S02]  /*0c40*/  MUFU.RCP64H R11, R15 ;  /* 0x0000000f000b7308 */ /* 0x010ea40000001800 */
[----:B--2---:R-:W-:-:S08]  /*0c50*/  DFMA R12, -R14, R10, 1 ;  /* 0x3ff000000e0c742b */ /* 0x004fd0000000010a */
[----:B------:R-:W-:-:S08]  /*0c60*/  DFMA R12, R12, R12, R12 ;  /* 0x0000000c0c0c722b */ /* 0x000fd0000000000c */
[----:B------:R-:W-:-:S08]  /*0c70*/  DFMA R12, R10, R12, R10 ;  /* 0x0000000c0a0c722b */ /* 0x000fd0000000000a */
[----:B------:R-:W-:-:S08]  /*0c80*/  DFMA R10, -R14, R12, 1 ;  /* 0x3ff000000e0a742b */ /* 0x000fd0000000010c */
[----:B------:R-:W-:Y:S02]  /*0c90*/  DFMA R12, R12, R10, R12 ;  /* 0x0000000a0c0c722b */ /* 0x000fe4000000000c */
[----:B------:R2:W3:Y:S06]  /*0ca0*/  LDS.64 R10, [R3] ;  /* 0x00000000030a7984 */ /* 0x0004ec0000000a00 */
[----:B------:R-:W-:-:S08]  /*0cb0*/  DMUL R18, R16, R12 ;  /* 0x0000000c10127228 */ /* 0x000fd00000000000 */
[----:B------:R-:W-:-:S08]  /*0cc0*/  DFMA R20, -R14, R18, R16 ;  /* 0x000000120e14722b */ /* 0x000fd00000000110 */
[----:B------:R-:W-:-:S10]  /*0cd0*/  DFMA R12, R12, R20, R18 ;  /* 0x000000140c0c722b */ /* 0x000fd40000000012 */
[----:B------:R-:W-:-:S05]  /*0ce0*/  FFMA R5, RZ, R15, R13 ;  /* 0x0000000fff057223 */ /* 0x000fca000000000d */
[----:B------:R-:W-:-:S13]  /*0cf0*/  FSETP.GT.AND P0, PT, |R5|, 1.469367938527859385e-39, PT ;  /* 0x001000000500780b */ /* 0x000fda0003f04200 */
[----:B--23--:R-:W-:Y:S05]  /*0d00*/  @P0 BRA P2, `(.L_x_10) ;  /* 0x00000000000c0947 */ /* 0x00cfea0001000000 */
[----:B------:R-:W-:Y:S01]  /*0d10*/  IMAD.MOV.U32 R19, RZ, RZ, R15 ;  /* 0x000000ffff137224 */ /* 0x000fe200078e000f */
[----:B------:R-:W-:-:S07]  /*0d20*/  MOV R26, 0xd40 ;  /* 0x00000d40001a7802 */ /* 0x000fce0000000f00 */
[----:B01---5:R-:W-:Y:S05]  /*0d30*/  CALL.REL.NOINC `($__internal_1_$__cuda_sm20_div_rn_f64_full) ;  /* 0x0000000400fc7944 */ /* 0x023fea0003c00000 */
.L_x_10:
[----:B------:R-:W-:Y:S05]  /*0d40*/  BSYNC.RECONVERGENT B0 ;  /* 0x0000000000007941 */ /* 0x000fea0003800200 */
.L_x_9:
[----:B-----5:R-:W-:-:S07]  /*0d50*/  DFMA R8, R8, R12, R10 ;  /* 0x0000000c0808722b */ /* 0x020fce000000000a */
[----:B------:R2:W-:Y:S01]  /*0d60*/  STS.64 [R3], R8 ;  /* 0x0000000803007388 */ /* 0x0005e20000000a00 */
[----:B------:R-:W-:Y:S06]  /*0d70*/  BAR.SYNC.DEFER_BLOCKING 0x0 ;  /* 0x0000000000007b1d */ /* 0x000fec0000010000 */
[----:B------:R-:W-:Y:S05]  /*0d80*/  @P1 BRA `(.L_x_11) ;  /* 0xfffffff000fc1947 */ /* 0x000fea000383ffff */
.L_x_0:
[----:B------:R-:W-:Y:S01]  /*0d90*/  ISETP.NE.AND P0, PT, R4, RZ, PT ;  /* 0x000000ff0400720c */ /* 0x000fe20003f05270 */
[----:B------:R-:W-:-:S12]  /*0da0*/  BSSY.RECONVERGENT B0, `(.L_x_12) ;  /* 0x000002e000007945 */ /* 0x000fd80003800200 */
[----:B------:R-:W-:Y:S05]  /*0db0*/  @P0 BRA `(.L_x_13) ;  /* 0x0000000000b00947 */ /* 0x000fea0003800000 */
[----:B------:R-:W3:Y:S01]  /*0dc0*/  S2UR UR5, SR_CgaCtaId ;  /* 0x00000000000579c3 */ /* 0x000ee20000008800 */
[----:B------:R-:W-:Y:S01]  /*0dd0*/  UMOV UR4, 0x400 ;  /* 0x0000040000047882 */ /* 0x000fe20000000000 */
[----:B------:R-:W-:Y:S01]  /*0de0*/  CS2R R4, SRZ ;  /* 0x0000000000047805 */ /* 0x000fe2000001ff00 */
[----:B---3--:R-:W-:-:S03]  /*0df0*/  ULEA UR4, UR5, UR4, 0x18 ;  /* 0x0000000405047291 */ /* 0x008fc6000f8ec0ff */
[----:B------:R-:W-:-:S06]  /*0e00*/  UMOV UR5, 0x10 ;  /* 0x0000001000057882 */ /* 0x000fcc0000000000 */
[----:B------:R-:W-:Y:S01]  /*0e10*/  STS.64 [UR4+0x1b90], RZ ;  /* 0x001b90ffff007988 */ /* 0x000fe20008000a04 */
[----:B------:R-:W-:-:S12]  /*0e20*/  UIADD3 UR4, UPT, UPT, UR4, 0x10, URZ ;  /* 0x0000001004047890 */ /* 0x000fd8000fffe0ff */
.L_x_14:
[----:B---3--:R-:W3:Y:S01]  /*0e30*/  LDS.64 R6, [UR4+-0x10] ;  /* 0xfffff004ff067984 */ /* 0x008ee20008000a00 */
[----:B------:R-:W-:Y:S01]  /*0e40*/  UISETP.NE.AND UP0, UPT, UR5, 0xdd0, UPT ;  /* 0x00000dd00500788c */ /* 0x000fe2000bf05270 */
[----:B---3--:R-:W-:-:S14]  /*0e50*/  DSETP.GEU.AND P0, PT, R4, R6, PT ;  /* 0x000000060400722a */ /* 0x008fdc0003f0e000 */
[----:B--2---:R-:W2:Y:S01]  /*0e60*/  @!P0 S2R R9, SR_CgaCtaId ;  /* 0x0000000000098919 */ /* 0x004ea20000008800 */
[----:B-1----:R-:W-:Y:S01]  /*0e70*/  @!P0 MOV R0, 0x400 ;  /* 0x0000040000008802 */ /* 0x002fe20000000f00 */
[----:B------:R-:W-:Y:S02]  /*0e80*/  @!P0 IMAD.MOV.U32 R4, RZ, RZ, R6 ;  /* 0x000000ffff048224 */ /* 0x000fe400078e0006 */
[----:B------:R-:W-:Y:S01]  /*0e90*/  @!P0 IMAD.MOV.U32 R5, RZ, RZ, R7 ;  /* 0x000000ffff058224 */ /* 0x000fe200078e0007 */
[----:B--2---:R-:W-:-:S05]  /*0ea0*/  @!P0 LEA R9, R9, R0, 0x18 ;  /* 0x0000000009098211 */ /* 0x004fca00078ec0ff */
[----:B------:R3:W-:Y:S01]  /*0eb0*/  @!P0 STS.64 [R9+0x1b90], R6 ;  /* 0x001b900609008388 */ /* 0x0007e20000000a00 */
[----:B------:R-:W-:Y:S05]  /*0ec0*/  BRA.U !UP0, `(.L_x_13) ;  /* 0x00000001086c7547 */ /* 0x000fea000b800000 */
[----:B---3--:R-:W1:Y:S01]  /*0ed0*/  LDS.64 R6, [UR4+-0x8] ;  /* 0xfffff804ff067984 */ /* 0x008e620008000a00 */
[----:B------:R-:W-:Y:S01]  /*0ee0*/  UIADD3 UR5, UPT, UPT, UR5, 0x20, URZ ;  /* 0x0000002005057890 */ /* 0x000fe2000fffe0ff */
[----:B-1----:R-:W-:-:S14]  /*0ef0*/  DSETP.GEU.AND P0, PT, R4, R6, PT ;  /* 0x000000060400722a */ /* 0x002fdc0003f0e000 */
[----:B------:R-:W1:Y:S01]  /*0f00*/  @!P0 S2R R9, SR_CgaCtaId ;  /* 0x0000000000098919 */ /* 0x000e620000008800 */
[----:B------:R-:W-:Y:S01]  /*0f10*/  @!P0 MOV R0, 0x400 ;  /* 0x0000040000008802 */ /* 0x000fe20000000f00 */
[----:B------:R-:W-:Y:S02]  /*0f20*/  @!P0 IMAD.MOV.U32 R4, RZ, RZ, R6 ;  /* 0x000000ffff048224 */ /* 0x000fe400078e0006 */
[----:B------:R-:W-:Y:S01]  /*0f30*/  @!P0 IMAD.MOV.U32 R5, RZ, RZ, R7 ;  /* 0x000000ffff058224 */ /* 0x000fe200078e0007 */
[----:B-1----:R-:W-:-:S05]  /*0f40*/  @!P0 LEA R13, R9, R0, 0x18 ;  /* 0x00000000090d8211 */ /* 0x002fca00078ec0ff */
[----:B------:R-:W-:Y:S04]  /*0f50*/  @!P0 STS.64 [R13+0x1b90], R6 ;  /* 0x001b90060d008388 */ /* 0x000fe80000000a00 */
[----:B------:R-:W1:Y:S02]  /*0f60*/  LDS.64 R8, [UR4] ;  /* 0x00000004ff087984 */ /* 0x000e640008000a00 */
[----:B-1----:R-:W-:-:S14]  /*0f70*/  DSETP.GEU.AND P0, PT, R4, R8, PT ;  /* 0x000000080400722a */ /* 0x002fdc0003f0e000 */
[----:B------:R-:W1:Y:S01]  /*0f80*/  @!P0 S2R R11, SR_CgaCtaId ;  /* 0x00000000000b8919 */ /* 0x000e620000008800 */
[----:B------:R-:W-:Y:S01]  /*0f90*/  @!P0 MOV R0, 0x400 ;  /* 0x0000040000008802 */ /* 0x000fe20000000f00 */
[----:B------:R-:W-:Y:S02]  /*0fa0*/  @!P0 IMAD.MOV.U32 R4, RZ, RZ, R8 ;  /* 0x000000ffff048224 */ /* 0x000fe400078e0008 */
[----:B------:R-:W-:Y:S01]  /*0fb0*/  @!P0 IMAD.MOV.U32 R5, RZ, RZ, R9 ;  /* 0x000000ffff058224 */ /* 0x000fe200078e0009 */
[----:B-1----:R-:W-:-:S05]  /*0fc0*/  @!P0 LEA R15, R11, R0, 0x18 ;  /* 0x000000000b0f8211 */ /* 0x002fca00078ec0ff */
[----:B------:R-:W-:Y:S04]  /*0fd0*/  @!P0 STS.64 [R15+0x1b90], R8 ;  /* 0x001b90080f008388 */ /* 0x000fe80000000a00 */
[----:B------:R-:W1:Y:S01]  /*0fe0*/  LDS.64 R10, [UR4+0x8] ;  /* 0x00000804ff0a7984 */ /* 0x000e620008000a00 */
[----:B------:R-:W-:Y:S01]  /*0ff0*/  UIADD3 UR4, UPT, UPT, UR4, 0x20, URZ ;  /* 0x0000002004047890 */ /* 0x000fe2000fffe0ff */
[----:B-1----:R-:W-:-:S14]  /*1000*/  DSETP.GEU.AND P0, PT, R4, R10, PT ;  /* 0x0000000a0400722a */ /* 0x002fdc0003f0e000 */
[----:B------:R-:W1:Y:S01]  /*1010*/  @!P0 S2R R7, SR_CgaCtaId ;  /* 0x0000000000078919 */ /* 0x000e620000008800 */
[----:B------:R-:W-:Y:S01]  /*1020*/  @!P0 MOV R0, 0x400 ;  /* 0x0000040000008802 */ /* 0x000fe20000000f00 */
[----:B------:R-:W-:Y:S02]  /*1030*/  @!P0 IMAD.MOV.U32 R4, RZ, RZ, R10 ;  /* 0x000000ffff048224 */ /* 0x000fe400078e000a */
[----:B------:R-:W-:Y:S01]  /*1040*/  @!P0 IMAD.MOV.U32 R5, RZ, RZ, R11 ;  /* 0x000000ffff058224 */ /* 0x000fe200078e000b */
[----:B-1----:R-:W-:-:S05]  /*1050*/  @!P0 LEA R7, R7, R0, 0x18 ;  /* 0x0000000007078211 */ /* 0x002fca00078ec0ff */
[----:B------:R3:W-:Y:S01]  /*1060*/  @!P0 STS.64 [R7+0x1b90], R10 ;  /* 0x001b900a07008388 */ /* 0x0007e20000000a00 */
[----:B------:R-:W-:Y:S05]  /*1070*/  BRA `(.L_x_14) ;  /* 0xfffffffc006c7947 */ /* 0x000fea000383ffff */
.L_x_13:
[----:B------:R-:W-:Y:S05]  /*1080*/  BSYNC.RECONVERGENT B0 ;  /* 0x0000000000007941 */ /* 0x000fea0003800200 */
.L_x_12:
[----:B------:R-:W4:Y:S08]  /*1090*/  S2UR UR5, SR_CgaCtaId ;  /* 0x00000000000579c3 */ /* 0x000f300000008800 */
[----:B------:R-:W-:Y:S01]  /*10a0*/  BAR.SYNC.DEFER_BLOCKING 0x0 ;  /* 0x0000000000007b1d */ /* 0x000fe20000010000 */
[----:B------:R-:W-:-:S05]  /*10b0*/  IMAD.MOV.U32 R4, RZ, RZ, 0x1 ;  /* 0x00000001ff047424 */ /* 0x000fca00078e00ff */
[----:B------:R-:W-:Y:S01]  /*10c0*/  UMOV UR4, 0x400 ;  /* 0x0000040000047882 */ /* 0x000fe20000000000 */
[----:B------:R-:W-:Y:S01]  /*10d0*/  BSSY.RECONVERGENT B0, `(.L_x_15) ;  /* 0x0000018000007945 */ /* 0x000fe20003800200 */
[----:B----4-:R-:W-:Y:S01]  /*10e0*/  ULEA UR4, UR5, UR4, 0x18 ;  /* 0x0000000405047291 */ /* 0x010fe2000f8ec0ff */
[----:B---3--:R-:W3:Y:S08]  /*10f0*/  LDS.64 R6, [R3] ;  /* 0x0000000003067984 */ /* 0x008ef00000000a00 */
[----:B------:R-:W4:Y:S01]  /*1100*/  LDS.64 R14, [UR4+0x1b90] ;  /* 0x001b9004ff0e7984 */ /* 0x000f220008000a00 */
[----:B---3--:R-:W-:Y:S01]  /*1110*/  FSETP.GEU.AND P1, PT, |R7|, 6.5827683646048100446e-37, PT ;  /* 0x036000000700780b */ /* 0x008fe20003f2e200 */
[----:B----4-:R-:W2:Y:S02]  /*1120*/  MUFU.RCP64H R5, R15 ;  /* 0x0000000f00057308 */ /* 0x010ea40000001800 */
[----:B--2---:R-:W-:-:S08]  /*1130*/  DFMA R8, -R14, R4, 1 ;  /* 0x3ff000000e08742b */ /* 0x004fd00000000104 */
[----:B------:R-:W-:-:S08]  /*1140*/  DFMA R8, R8, R8, R8 ;  /* 0x000000080808722b */ /* 0x000fd00000000008 */
[----:B------:R-:W-:-:S08]  /*1150*/  DFMA R8, R4, R8, R4 ;  /* 0x000000080408722b */ /* 0x000fd00000000004 */
[----:B------:R-:W-:-:S08]  /*1160*/  DFMA R4, -R14, R8, 1 ;  /* 0x3ff000000e04742b */ /* 0x000fd00000000108 */
[----:B------:R-:W-:-:S08]  /*1170*/  DFMA R4, R8, R4, R8 ;  /* 0x000000040804722b */ /* 0x000fd00000000008 */
[----:B------:R-:W-:-:S08]  /*1180*/  DMUL R8, R6, R4 ;  /* 0x0000000406087228 */ /* 0x000fd00000000000 */
[----:B------:R-:W-:-:S08]  /*1190*/  DFMA R10, -R14, R8, R6 ;  /* 0x000000080e0a722b */ /* 0x000fd00000000106 */
[----:B------:R-:W-:-:S10]  /*11a0*/  DFMA R4, R4, R10, R8 ;  /* 0x0000000a0404722b */ /* 0x000fd40000000008 */
[----:B-1----:R-:W-:-:S05]  /*11b0*/  FFMA R0, RZ, R15, R5 ;  /* 0x0000000fff007223 */ /* 0x002fca0000000005 */
[----:B------:R-:W-:-:S13]  /*11c0*/  FSETP.GT.AND P0, PT, |R0|, 1.469367938527859385e-39, PT ;  /* 0x001000000000780b */ /* 0x000fda0003f04200 */
[----:B------:R-:W-:Y:S05]  /*11d0*/  @P0 BRA P1, `(.L_x_16) ;  /* 0x00000000001c0947 */ /* 0x000fea0000800000 */
[----:B------:R-:W-:Y:S01]  /*11e0*/  IMAD.MOV.U32 R16, RZ, RZ, R6 ;  /* 0x000000ffff107224 */ /* 0x000fe200078e0006 */
[----:B------:R-:W-:Y:S01]  /*11f0*/  MOV R26, 0x1230 ;  /* 0x00001230001a7802 */ /* 0x000fe20000000f00 */
[----:B------:R-:W-:Y:S02]  /*1200*/  IMAD.MOV.U32 R17, RZ, RZ, R7 ;  /* 0x000000ffff117224 */ /* 0x000fe400078e0007 */
[----:B------:R-:W-:-:S07]  /*1210*/  IMAD.MOV.U32 R19, RZ, RZ, R15 ;  /* 0x000000ffff137224 */ /* 0x000fce00078e000f */
[----:B0-----:R-:W-:Y:S05]  /*1220*/  CALL.REL.NOINC `($__internal_1_$__cuda_sm20_div_rn_f64_full) ;  /* 0x0000000000c07944 */ /* 0x001fea0003c00000 */
[----:B------:R-:W-:Y:S02]  /*1230*/  IMAD.MOV.U32 R4, RZ, RZ, R12 ;  /* 0x000000ffff047224 */ /* 0x000fe400078e000c */
[----:B------:R-:W-:-:S07]  /*1240*/  IMAD.MOV.U32 R5, RZ, RZ, R13 ;  /* 0x000000ffff057224 */ /* 0x000fce00078e000d */
.L_x_16:
[----:B------:R-:W-:Y:S05]  /*1250*/  BSYNC.RECONVERGENT B0 ;  /* 0x0000000000007941 */ /* 0x000fea0003800200 */
.L_x_15:
[----:B------:R-:W-:Y:S01]  /*1260*/  UMOV UR4, 0x7ae147ae ;  /* 0x7ae147ae00047882 */ /* 0x000fe20000000000 */
[----:B------:R-:W-:Y:S02]  /*1270*/  UMOV UR5, 0x3fefae14 ;  /* 0x3fefae1400057882 */ /* 0x000fe40000000000 */
[----:B------:R-:W-:-:S07]  /*1280*/  DMUL R4, R4, UR4 ;  /* 0x0000000404047c28 */ /* 0x000fce0008000000 */
[----:B------:R-:W-:Y:S01]  /*1290*/  STS.64 [R3], R4 ;  /* 0x0000000403007388 */ /* 0x000fe20000000a00 */
[----:B------:R-:W-:Y:S06]  /*12a0*/  BAR.SYNC.DEFER_BLOCKING 0x0 ;  /* 0x0000000000007b1d */ /* 0x000fec0000010000 */
[----:B------:R-:W-:Y:S05]  /*12b0*/  EXIT ;  /* 0x000000000000794d */ /* 0x000fea0003800000 */
        .weak           $__internal_0_$__cuda_sm20_dblrcp_rn_slowpath_v3
        .type           $__internal_0_$__cuda_sm20_dblrcp_rn_slowpath_v3,@function
        .size           $__internal_0_$__cuda_sm20_dblrcp_rn_slowpath_v3,($__internal_1_$__cuda_sm20_div_rn_f64_full - $__internal_0_$__cuda_sm20_dblrcp_rn_slowpath_v3)
$__internal_0_$__cuda_sm20_dblrcp_rn_slowpath_v3:
[----:B------:R-:W-:-:S14]  /*12c0*/  DSETP.GTU.AND P0, PT, |R10|, +INF , PT ;  /* 0x7ff000000a00742a */ /* 0x000fdc0003f0c200 */
[----:B------:R-:W-:Y:S05]  /*12d0*/  @P0 BRA `(.L_x_17) ;  /* 0x00000000007c0947 */ /* 0x000fea0003800000 */
[----:B------:R-:W-:-:S05]  /*12e0*/  LOP3.LUT R5, R11, 0x7fffffff, RZ, 0xc0, !PT ;  /* 0x7fffffff0b057812 */ /* 0x000fca00078ec0ff */
[----:B------:R-:W-:-:S05]  /*12f0*/  VIADD R13, R5, 0xffffffff ;  /* 0xffffffff050d7836 */ /* 0x000fca0000000000 */
[----:B------:R-:W-:-:S13]  /*1300*/  ISETP.GE.U32.AND P0, PT, R13, 0x7fefffff, PT ;  /* 0x7fefffff0d00780c */ /* 0x000fda0003f06070 */
[----:B------:R-:W-:Y:S01]  /*1310*/  @P0 LOP3.LUT R15, R11, 0x7ff00000, RZ, 0x3c, !PT ;  /* 0x7ff000000b0f0812 */ /* 0x000fe200078e3cff */
[----:B------:R-:W-:Y:S01]  /*1320*/  @P0 IMAD.MOV.U32 R14, RZ, RZ, RZ ;  /* 0x000000ffff0e0224 */ /* 0x000fe200078e00ff */
[----:B------:R-:W-:Y:S06]  /*1330*/  @P0 BRA `(.L_x_18) ;  /* 0x00000000006c0947 */ /* 0x000fec0003800000 */
[----:B------:R-:W-:-:S13]  /*1340*/  ISETP.GE.U32.AND P0, PT, R5, 0x1000001, PT ;  /* 0x010000010500780c */ /* 0x000fda0003f06070 */
[----:B------:R-:W-:Y:S05]  /*1350*/  @!P0 BRA `(.L_x_19) ;  /* 0x0000000000348947 */ /* 0x000fea0003800000 */
[----:B------:R-:W-:Y:S02]  /*1360*/  VIADD R15, R11, 0xc0200000 ;  /* 0xc02000000b0f7836 */ /* 0x000fe40000000000 */
[----:B------:R-:W-:Y:S02]  /*1370*/  IMAD.MOV.U32 R14, RZ, RZ, R10 ;  /* 0x000000ffff0e7224 */ /* 0x000fe400078e000a */
[----:B------:R-:W0:Y:S04]  /*1380*/  MUFU.RCP64H R19, R15 ;  /* 0x0000000f00137308 */ /* 0x000e280000001800 */
[----:B0-----:R-:W-:-:S08]  /*1390*/  DFMA R20, -R14, R18, 1 ;  /* 0x3ff000000e14742b */ /* 0x001fd00000000112 */
[----:B------:R-:W-:-:S08]  /*13a0*/  DFMA R20, R20, R20, R20 ;  /* 0x000000141414722b */ /* 0x000fd00000000014 */
[----:B------:R-:W-:-:S08]  /*13b0*/  DFMA R20, R18, R20, R18 ;  /* 0x000000141214722b */ /* 0x000fd00000000012 */
[----:B------:R-:W-:-:S08]  /*13c0*/  DFMA R18, -R14, R20, 1 ;  /* 0x3ff000000e12742b */ /* 0x000fd00000000114 */
[----:B------:R-:W-:-:S08]  /*13d0*/  DFMA R18, R20, R18, R20 ;  /* 0x000000121412722b */ /* 0x000fd00000000014 */
[----:B------:R-:W-:-:S08]  /*13e0*/  DMUL R18, R18, 2.2250738585072013831e-308 ;  /* 0x0010000012127828 */ /* 0x000fd00000000000 */
[----:B------:R-:W-:-:S08]  /*13f0*/  DFMA R10, -R10, R18, 1 ;  /* 0x3ff000000a0a742b */ /* 0x000fd00000000112 */
[----:B------:R-:W-:-:S08]  /*1400*/  DFMA R10, R10, R10, R10 ;  /* 0x0000000a0a0a722b */ /* 0x000fd0000000000a */
[----:B------:R-:W-:Y:S01]  /*1410*/  DFMA R14, R18, R10, R18 ;  /* 0x0000000a120e722b */ /* 0x000fe20000000012 */
[----:B------:R-:W-:Y:S10]  /*1420*/  BRA `(.L_x_18) ;  /* 0x0000000000307947 */ /* 0x000ff40003800000 */
.L_x_19:
[----:B------:R-:W-:Y:S01]  /*1430*/  DMUL R10, R10, 8.11296384146066816958e+31 ;  /* 0x469000000a0a7828 */ /* 0x000fe20000000000 */
[----:B------:R-:W-:-:S05]  /*1440*/  IMAD.MOV.U32 R14, RZ, RZ, R18 ;  /* 0x000000ffff0e7224 */ /* 0x000fca00078e0012 */
[----:B------:R-:W0:Y:S02]  /*1450*/  MUFU.RCP64H R15, R11 ;  /* 0x0000000b000f7308 */ /* 0x000e240000001800 */
[----:B0-----:R-:W-:-:S08]  /*1460*/  DFMA R18, -R10, R14, 1 ;  /* 0x3ff000000a12742b */ /* 0x001fd0000000010e */
[----:B------:R-:W-:-:S08]  /*1470*/  DFMA R18, R18, R18, R18 ;  /* 0x000000121212722b */ /* 0x000fd00000000012 */
[----:B------:R-:W-:-:S08]  /*1480*/  DFMA R18, R14, R18, R14 ;  /* 0x000000120e12722b */ /* 0x000fd0000000000e */
[----:B------:R-:W-:-:S08]  /*1490*/  DFMA R14, -R10, R18, 1 ;  /* 0x3ff000000a0e742b */ /* 0x000fd00000000112 */
[----:B------:R-:W-:-:S08]  /*14a0*/  DFMA R14, R18, R14, R18 ;  /* 0x0000000e120e722b */ /* 0x000fd00000000012 */
[----:B------:R-:W-:Y:S01]  /*14b0*/  DMUL R14, R14, 8.11296384146066816958e+31 ;  /* 0x469000000e0e7828 */ /* 0x000fe20000000000 */
[----:B------:R-:W-:Y:S10]  /*14c0*/  BRA `(.L_x_18) ;  /* 0x0000000000087947 */ /* 0x000ff40003800000 */
.L_x_17:
[----:B------:R-:W-:Y:S01]  /*14d0*/  LOP3.LUT R15, R11, 0x80000, RZ, 0xfc, !PT ;  /* 0x000800000b0f7812 */ /* 0x000fe200078efcff */
[----:B------:R-:W-:-:S07]  /*14e0*/  IMAD.MOV.U32 R14, RZ, RZ, R10 ;  /* 0x000000ffff0e7224 */ /* 0x000fce00078e000a */
.L_x_18:
[----:B------:R-:W-:Y:S02]  /*14f0*/  IMAD.MOV.U32 R13, RZ, RZ, 0x0 ;  /* 0x00000000ff0d7424 */ /* 0x000fe400078e00ff */
[----:B------:R-:W-:Y:S02]  /*1500*/  IMAD.MOV.U32 R22, RZ, RZ, R14 ;  /* 0x000000ffff167224 */ /* 0x000fe400078e000e */
[----:B------:R-:W-:Y:S01]  /*1510*/  IMAD.MOV.U32 R23, RZ, RZ, R15 ;  /* 0x000000ffff177224 */ /* 0x000fe200078e000f */
[----:B------:R-:W-:Y:S06]  /*1520*/  RET.REL.NODEC R12 `(_Z8colorSimILi441EEviPdS0_S0_S0_S0_S0_iPiid) ;  /* 0xffffffe80cb47950 */ /* 0x000fec0003c3ffff */
        .weak           $__internal_1_$__cuda_sm20_div_rn_f64_full
        .type           $__internal_1_$__cuda_sm20_div_rn_f64_full,@function
        .size           $__internal_1_$__cuda_sm20_div_rn_f64_full,(.L_x_27 - $__internal_1_$__cuda_sm20_div_rn_f64_full)
$__internal_1_$__cuda_sm20_div_rn_f64_full:
[----:B------:R-:W-:Y:S01]  /*1530*/  IMAD.MOV.U32 R13, RZ, RZ, R17 ;  /* 0x000000ffff0d7224 */ /* 0x000fe200078e0011 */
[C---:B------:R-:W-:Y:S01]  /*1540*/  FSETP.GEU.AND P0, PT, |R19|.reuse, 1.469367938527859385e-39, PT ;  /* 0x001000001300780b */ /* 0x040fe20003f0e200 */
[----:B------:R-:W-:Y:S01]  /*1550*/  IMAD.MOV.U32 R12, RZ, RZ, R16 ;  /* 0x000000ffff0c7224 */ /* 0x000fe200078e0010 */
[----:B------:R-:W-:Y:S01]  /*1560*/  LOP3.LUT R15, R19, 0x800fffff, RZ, 0xc0, !PT ;  /* 0x800fffff130f7812 */ /* 0x000fe200078ec0ff */
[----:B------:R-:W-:Y:S01]  /*1570*/  IMAD.MOV.U32 R16, RZ, RZ, R14 ;  /* 0x000000ffff107224 */ /* 0x000fe200078e000e */
[----:B------:R-:W-:Y:S01]  /*1580*/  FSETP.GEU.AND P3, PT, |R13|, 1.469367938527859385e-39, PT ;  /* 0x001000000d00780b */ /* 0x000fe20003f6e200 */
[----:B------:R-:W-:Y:S01]  /*1590*/  IMAD.MOV.U32 R17, RZ, RZ, R19 ;  /* 0x000000ffff117224 */ /* 0x000fe200078e0013 */
[----:B------:R-:W-:Y:S01]  /*15a0*/  LOP3.LUT R15, R15, 0x3ff00000, RZ, 0xfc, !PT ;  /* 0x3ff000000f0f7812 */ /* 0x000fe200078efcff */
[----:B------:R-:W-:Y:S01]  /*15b0*/  IMAD.MOV.U32 R27, RZ, RZ, 0x1ca00000 ;  /* 0x1ca00000ff1b7424 */ /* 0x000fe200078e00ff */
[----:B------:R-:W-:Y:S01]  /*15c0*/  LOP3.LUT R5, R13, 0x7ff00000, RZ, 0xc0, !PT ;  /* 0x7ff000000d057812 */ /* 0x000fe200078ec0ff */
[----:B------:R-:W-:Y:S01]  /*15d0*/  IMAD.MOV.U32 R20, RZ, RZ, 0x1 ;  /* 0x00000001ff147424 */ /* 0x000fe200078e00ff */
[----:B------:R-:W-:Y:S01]  /*15e0*/  LOP3.LUT R28, R19, 0x7ff00000, RZ, 0xc0, !PT ;  /* 0x7ff00000131c7812 */ /* 0x000fe200078ec0ff */
[----:B------:R-:W-:Y:S02]  /*15f0*/  BSSY.RECONVERGENT B1, `(.L_x_20) ;  /* 0x000004e000017945 */ /* 0x000fe40003800200 */
[----:B------:R-:W-:Y:S01]  /*1600*/  @!P0 DMUL R14, R16, 8.98846567431157953865e+307 ;  /* 0x7fe00000100e8828 */ /* 0x000fe20000000000 */
[----:B------:R-:W-:-:S03]  /*1610*/  ISETP.GE.U32.AND P2, PT, R5, R28, PT ;  /* 0x0000001c0500720c */ /* 0x000fc60003f46070 */
[----:B------:R-:W-:Y:S01]  /*1620*/  @!P3 LOP3.LUT R18, R17, 0x7ff00000, RZ, 0xc0, !PT ;  /* 0x7ff000001112b812 */ /* 0x000fe200078ec0ff */
[----:B------:R-:W-:Y:S01]  /*1630*/  @!P3 IMAD.MOV.U32 R22, RZ, RZ, RZ ;  /* 0x000000ffff16b224 */ /* 0x000fe200078e00ff */
[----:B------:R-:W0:Y:S01]  /*1640*/  MUFU.RCP64H R21, R15 ;  /* 0x0000000f00157308 */ /* 0x000e220000001800 */
[----:B------:R-:W-:Y:S02]  /*1650*/  SEL R19, R27, 0x63400000, !P2 ;  /* 0x634000001b137807 */ /* 0x000fe40005000000 */
[----:B------:R-:W-:Y:S01]  /*1660*/  @!P3 ISETP.GE.U32.AND P4, PT, R5, R18, PT ;  /* 0x000000120500b20c */ /* 0x000fe20003f86070 */
[----:B------:R-:W-:Y:S01]  /*1670*/  IMAD.MOV.U32 R18, RZ, RZ, R12 ;  /* 0x000000ffff127224 */ /* 0x000fe200078e000c */
[----:B------:R-:W-:Y:S02]  /*1680*/  LOP3.LUT R19, R19, 0x800fffff, R13, 0xf8, !PT ;  /* 0x800fffff13137812 */ /* 0x000fe400078ef80d */
[----:B------:R-:W-:Y:S02]  /*1690*/  @!P3 SEL R23, R27, 0x63400000, !P4 ;  /* 0x634000001b17b807 */ /* 0x000fe40006000000 */
[----:B------:R-:W-:-:S02]  /*16a0*/  @!P0 LOP3.LUT R28, R15, 0x7ff00000, RZ, 0xc0, !PT ;  /* 0x7ff000000f1c8812 */ /* 0x000fc400078ec0ff */
[----:B------:R-:W-:-:S04]  /*16b0*/  @!P3 LOP3.LUT R23, R23, 0x80000000, R13, 0xf8, !PT ;  /* 0x800000001717b812 */ /* 0x000fc800078ef80d */
[----:B------:R-:W-:-:S06]  /*16c0*/  @!P3 LOP3.LUT R23, R23, 0x100000, RZ, 0xfc, !PT ;  /* 0x001000001717b812 */ /* 0x000fcc00078efcff */
[----:B------:R-:W-:Y:S02]  /*16d0*/  @!P3 DFMA R18, R18, 2, -R22 ;  /* 0x400000001212b82b */ /* 0x000fe40000000816 */
[----:B0-----:R-:W-:-:S08]  /*16e0*/  DFMA R22, R20, -R14, 1 ;  /* 0x3ff000001416742b */ /* 0x001fd0000000080e */
[----:B------:R-:W-:-:S08]  /*16f0*/  DFMA R22, R22, R22, R22 ;  /* 0x000000161616722b */ /* 0x000fd00000000016 */
[----:B------:R-:W-:-:S08]  /*1700*/  DFMA R22, R20, R22, R20 ;  /* 0x000000161416722b */ /* 0x000fd00000000014 */
[----:B------:R-:W-:-:S08]  /*1710*/  DFMA R20, R22, -R14, 1 ;  /* 0x3ff000001614742b */ /* 0x000fd0000000080e */
[----:B------:R-:W-:-:S08]  /*1720*/  DFMA R20, R22, R20, R22 ;  /* 0x000000141614722b */ /* 0x000fd00000000016 */
[----:B------:R-:W-:-:S08]  /*1730*/  DMUL R22, R20, R18 ;  /* 0x0000001214167228 */ /* 0x000fd00000000000 */
[----:B------:R-:W-:-:S08]  /*1740*/  DFMA R24, R22, -R14, R18 ;  /* 0x8000000e1618722b */ /* 0x000fd00000000012 */
[----:B------:R-:W-:Y:S01]  /*1750*/  DFMA R24, R20, R24, R22 ;  /* 0x000000181418722b */ /* 0x000fe20000000016 */
[----:B------:R-:W-:Y:S01]  /*1760*/  IMAD.MOV.U32 R22, RZ, RZ, R5 ;  /* 0x000000ffff167224 */ /* 0x000fe200078e0005 */
[----:B------:R-:W-:-:S05]  /*1770*/  @!P3 LOP3.LUT R22, R19, 0x7ff00000, RZ, 0xc0, !PT ;  /* 0x7ff000001316b812 */ /* 0x000fca00078ec0ff */
[----:B------:R-:W-:-:S05]  /*1780*/  VIADD R20, R22, 0xffffffff ;  /* 0xffffffff16147836 */ /* 0x000fca0000000000 */
[----:B------:R-:W-:Y:S01]  /*1790*/  ISETP.GT.U32.AND P0, PT, R20, 0x7feffffe, PT ;  /* 0x7feffffe1400780c */ /* 0x000fe20003f04070 */
[----:B------:R-:W-:-:S05]  /*17a0*/  VIADD R20, R28, 0xffffffff ;  /* 0xffffffff1c147836 */ /* 0x000fca0000000000 */
[----:B------:R-:W-:-:S13]  /*17b0*/  ISETP.GT.U32.OR P0, PT, R20, 0x7feffffe, P0 ;  /* 0x7feffffe1400780c */ /* 0x000fda0000704470 */
[----:B------:R-:W-:Y:S05]  /*17c0*/  @P0 BRA `(.L_x_21) ;  /* 0x00000000006c0947 */ /* 0x000fea0003800000 */
[----:B------:R-:W-:-:S04]  /*17d0*/  LOP3.LUT R20, R17, 0x7ff00000, RZ, 0xc0, !PT ;  /* 0x7ff0000011147812 */ /* 0x000fc800078ec0ff */
[CC--:B------:R-:W-:Y:S02]  /*17e0*/  VIADDMNMX R12, R5.reuse, -R20.reuse, 0xb9600000, !PT ;  /* 0xb9600000050c7446 */ /* 0x0c0fe40007800914 */
[----:B------:R-:W-:Y:S02]  /*17f0*/  ISETP.GE.U32.AND P0, PT, R5, R20, PT ;  /* 0x000000140500720c */ /* 0x000fe40003f06070 */
[----:B------:R-:W-:Y:S02]  /*1800*/  VIMNMX R5, PT, PT, R12, 0x46a00000, PT ;  /* 0x46a000000c057848 */ /* 0x000fe40003fe0100 */
[----:B------:R-:W-:-:S05]  /*1810*/  SEL R12, R27, 0x63400000, !P0 ;  /* 0x634000001b0c7807 */ /* 0x000fca0004000000 */
[----:B------:R-:W-:Y:S02]  /*1820*/  IMAD.IADD R5, R5, 0x1, -R12 ;  /* 0x0000000105057824 */ /* 0x000fe400078e0a0c */
[----:B------:R-:W-:Y:S02]  /*1830*/  IMAD.MOV.U32 R12, RZ, RZ, RZ ;  /* 0x000000ffff0c7224 */ /* 0x000fe400078e00ff */
[----:B------:R-:W-:-:S06]  /*1840*/  VIADD R13, R5, 0x7fe00000 ;  /* 0x7fe00000050d7836 */ /* 0x000fcc0000000000 */
[----:B------:R-:W-:-:S10]  /*1850*/  DMUL R20, R24, R12 ;  /* 0x0000000c18147228 */ /* 0x000fd40000000000 */
[----:B------:R-:W-:-:S13]  /*1860*/  FSETP.GTU.AND P0, PT, |R21|, 1.469367938527859385e-39, PT ;  /* 0x001000001500780b */ /* 0x000fda0003f0c200 */
[----:B------:R-:W-:Y:S05]  /*1870*/  @P0 BRA `(.L_x_22) ;  /* 0x0000000000940947 */ /* 0x000fea0003800000 */
[----:B------:R-:W-:Y:S01]  /*1880*/  DFMA R14, R24, -R14, R18 ;  /* 0x8000000e180e722b */ /* 0x000fe20000000012 */
[----:B------:R-:W-:-:S09]  /*1890*/  IMAD.MOV.U32 R12, RZ, RZ, RZ ;  /* 0x000000ffff0c7224 */ /* 0x000fd200078e00ff */
[C---:B------:R-:W-:Y:S02]  /*18a0*/  FSETP.NEU.AND P0, PT, R15.reuse, RZ, PT ;  /* 0x000000ff0f00720b */ /* 0x040fe40003f0d000 */
[----:B------:R-:W-:-:S04]  /*18b0*/  LOP3.LUT R17, R15, 0x80000000, R17, 0x48, !PT ;  /* 0x800000000f117812 */ /* 0x000fc800078e4811 */
[----:B------:R-:W-:-:S07]  /*18c0*/  LOP3.LUT R13, R17, R13, RZ, 0xfc, !PT ;  /* 0x0000000d110d7212 */ /* 0x000fce00078efcff */
[----:B------:R-:W-:Y:S05]  /*18d0*/  @!P0 BRA `(.L_x_22) ;  /* 0x00000000007c8947 */ /* 0x000fea0003800000 */
[----:B------:R-:W-:Y:S01]  /*18e0*/  IMAD.MOV R15, RZ, RZ, -R5 ;  /* 0x000000ffff0f7224 */ /* 0x000fe200078e0a05 */
[----:B------:R-:W-:Y:S01]  /*18f0*/  DMUL.RP R12, R24, R12 ;  /* 0x0000000c180c7228 */ /* 0x000fe20000008000 */
[----:B------:R-:W-:Y:S01]  /*1900*/  IMAD.MOV.U32 R14, RZ, RZ, RZ ;  /* 0x000000ffff0e7224 */ /* 0x000fe200078e00ff */
[----:B------:R-:W-:-:S05]  /*1910*/  IADD3 R5, PT, PT, -R5, -0x43300000, RZ ;  /* 0xbcd0000005057810 */ /* 0x000fca0007ffe1ff */
[----:B------:R-:W-:-:S03]  /*1920*/  DFMA R14, R20, -R14, R24 ;  /* 0x8000000e140e722b */ /* 0x000fc60000000018 */
[----:B------:R-:W-:-:S07]  /*1930*/  LOP3.LUT R17, R13, R17, RZ, 0x3c, !PT ;  /* 0x000000110d117212 */ /* 0x000fce00078e3cff */
[----:B------:R-:W-:-:S04]  /*1940*/  FSETP.NEU.AND P0, PT, |R15|, R5, PT ;  /* 0x000000050f00720b */ /* 0x000fc80003f0d200 */
[----:B------:R-:W-:Y:S02]  /*1950*/  FSEL R20, R12, R20, !P0 ;  /* 0x000000140c147208 */ /* 0x000fe40004000000 */
[----:B------:R-:W-:Y:S01]  /*1960*/  FSEL R21, R17, R21, !P0 ;  /* 0x0000001511157208 */ /* 0x000fe20004000000 */
[----:B------:R-:W-:Y:S06]  /*1970*/  BRA `(.L_x_22) ;  /* 0x0000000000547947 */ /* 0x000fec0003800000 */
.L_x_21:
[----:B------:R-:W-:-:S14]  /*1980*/  DSETP.NAN.AND P0, PT, R12, R12, PT ;  /* 0x0000000c0c00722a */ /* 0x000fdc0003f08000 */
[----:B------:R-:W-:Y:S05]  /*1990*/  @P0 BRA `(.L_x_23) ;  /* 0x0000000000440947 */ /* 0x000fea0003800000 */
[----:B------:R-:W-:-:S14]  /*19a0*/  DSETP.NAN.AND P0, PT, R16, R16, PT ;  /* 0x000000101000722a */ /* 0x000fdc0003f08000 */
[----:B------:R-:W-:Y:S05]  /*19b0*/  @P0 BRA `(.L_x_24) ;  /* 0x0000000000300947 */ /* 0x000fea0003800000 */
[----:B------:R-:W-:Y:S01]  /*19c0*/  ISETP.NE.AND P0, PT, R22, R28, PT ;  /* 0x0000001c1600720c */ /* 0x000fe20003f05270 */
[----:B------:R-:W-:Y:S02]  /*19d0*/  IMAD.MOV.U32 R20, RZ, RZ, 0x0 ;  /* 0x00000000ff147424 */ /* 0x000fe400078e00ff */
[----:B------:R-:W-:-:S10]  /*19e0*/  IMAD.MOV.U32 R21, RZ, RZ, -0x80000 ;  /* 0xfff80000ff157424 */ /* 0x000fd400078e00ff */
[----:B------:R-:W-:Y:S05]  /*19f0*/  @!P0 BRA `(.L_x_22) ;  /* 0x0000000000348947 */ /* 0x000fea0003800000 */
[----:B------:R-:W-:Y:S02]  /*1a00*/  ISETP.NE.AND P0, PT, R22, 0x7ff00000, PT ;  /* 0x7ff000001600780c */ /* 0x000fe40003f05270 */
[----:B------:R-:W-:Y:S02]  /*1a10*/  LOP3.LUT R21, R13, 0x80000000, R17, 0x48, !PT ;  /* 0x800000000d157812 */ /* 0x000fe400078e4811 */
[----:B------:R-:W-:-:S13]  /*1a20*/  ISETP.EQ.OR P0, PT, R28, RZ, !P0 ;  /* 0x000000ff1c00720c */ /* 0x000fda0004702670 */
[----:B------:R-:W-:Y:S01]  /*1a30*/  @P0 LOP3.LUT R5, R21, 0x7ff00000, RZ, 0xfc, !PT ;  /* 0x7ff0000015050812 */ /* 0x000fe200078efcff */
[----:B------:R-:W-:Y:S02]  /*1a40*/  @!P0 IMAD.MOV.U32 R20, RZ, RZ, RZ ;  /* 0x000000ffff148224 */ /* 0x000fe400078e00ff */
[----:B------:R-:W-:Y:S02]  /*1a50*/  @P0 IMAD.MOV.U32 R20, RZ, RZ, RZ ;  /* 0x000000ffff140224 */ /* 0x000fe400078e00ff */
[----:B------:R-:W-:Y:S01]  /*1a60*/  @P0 IMAD.MOV.U32 R21, RZ, RZ, R5 ;  /* 0x000000ffff150224 */ /* 0x000fe200078e0005 */
[----:B------:R-:W-:Y:S06]  /*1a70*/  BRA `(.L_x_22) ;  /* 0x0000000000147947 */ /* 0x000fec0003800000 */
.L_x_24:
[----:B------:R-:W-:Y:S01]  /*1a80*/  LOP3.LUT R21, R17, 0x80000, RZ, 0xfc, !PT ;  /* 0x0008000011157812 */ /* 0x000fe200078efcff */
[----:B------:R-:W-:Y:S01]  /*1a90*/  IMAD.MOV.U32 R20, RZ, RZ, R16 ;  /* 0x000000ffff147224 */ /* 0x000fe200078e0010 */
[----:B------:R-:W-:Y:S06]  /*1aa0*/  BRA `(.L_x_22) ;  /* 0x0000000000087947 */ /* 0x000fec0003800000 */
.L_x_23:
[----:B------:R-:W-:Y:S01]  /*1ab0*/  LOP3.LUT R21, R13, 0x80000, RZ, 0xfc, !PT ;  /* 0x000800000d157812 */ /* 0x000fe200078efcff */
[----:B------:R-:W-:-:S07]  /*1ac0*/  IMAD.MOV.U32 R20, RZ, RZ, R12 ;  /* 0x000000ffff147224 */ /* 0x000fce00078e000c */
.L_x_22:
[----:B------:R-:W-:Y:S05]  /*1ad0*/  BSYNC.RECONVERGENT B1 ;  /* 0x0000000000017941 */ /* 0x000fea0003800200 */
.L_x_20:
[----:B------:R-:W-:Y:S02]  /*1ae0*/  IMAD.MOV.U32 R27, RZ, RZ, 0x0 ;  /* 0x00000000ff1b7424 */ /* 0x000fe400078e00ff */
[----:B------:R-:W-:Y:S02]  /*1af0*/  IMAD.MOV.U32 R12, RZ, RZ, R20 ;  /* 0x000000ffff0c7224 */ /* 0x000fe400078e0014 */
[----:B------:R-:W-:Y:S01]  /*1b00*/  IMAD.MOV.U32 R13, RZ, RZ, R21 ;  /* 0x000000ffff0d7224 */ /* 0x000fe200078e0015 */
[----:B------:R-:W-:Y:S06]  /*1b10*/  RET.REL.NODEC R26 `(_Z8colorSimILi441EEviPdS0_S0_S0_S0_S0_iPiid) ;  /* 0xffffffe41a387950 */ /* 0x000fec0003c3ffff */
.L_x_25:
[----:B------:R-:W-:-:S00]  /*1b20*/  BRA `(.L_x_25) ;  /* 0xfffffffc00fc7947 */ /* 0x000fc0000383ffff */
[----:B------:R-:W-:-:S00]  /*1b30*/  NOP ;  /* 0x0000000000007918 */ /* 0x000fc00000000000 */
        /* <DEDUP_REMOVED lines=12> */
.L_x_27:


//--------------------- .nv.shared._Z8colorSimILi441EEviPdS0_S0_S0_S0_S0_iPiid --------------------------
	.section	.nv.shared._Z8colorSimILi441EEviPdS0_S0_S0_S0_S0_iPiid,"aw",@nobits
	.sectionflags	@""
	.align	8
.nv.shared._Z8colorSimILi441EEviPdS0_S0_S0_S0_S0_iPiid:
	.zero		8088


//--------------------- .nv.shared.reserved.0     --------------------------
	.section	.nv.shared.reserved.0,"aw",@nobits
	.weak		__nv_reservedSMEM_offset_0_alias
	.size		__nv_reservedSMEM_offset_0_alias, 0, 64
	.other		__nv_reservedSMEM_offset_0_alias,@"STO_CUDA_RESERVED_SHARED STV_DEFAULT"
__nv_reservedSMEM_offset_0_alias:
	.zero		0
	.zero		64


//--------------------- .nv.constant0._Z8colorSimILi441EEviPdS0_S0_S0_S0_S0_iPiid --------------------------
	.section	.nv.constant0._Z8colorSimILi441EEviPdS0_S0_S0_S0_S0_iPiid,"a",@progbits
	.sectionflags	@""
	.align	4
.nv.constant0._Z8colorSimILi441EEviPdS0_S0_S0_S0_S0_iPiid:
	.zero		984


//--------------------- SYMBOLS --------------------------

	.type		.nv.reservedSmem.offset0,@object
	.size		.nv.reservedSmem.offset0,0x4
	.type		.nv.reservedSmem.cap,@object
	.size		.nv.reservedSmem.cap,0x4
